// auto-generated by cutlass_sweep.gemm — config: {"arch": "sm_90", "cluster_m": 4, "cluster_n": 2, "dtype": "e5m2", "dtype_b": "e5m2", "layout": "nt", "stages": 0, "tile_k": 64, "tile_m": 64, "tile_n": 64}
#include "cutlass/cutlass.h"
#include "cutlass/gemm/collective/collective_builder.hpp"
#include "cutlass/gemm/device/gemm_universal_adapter.h"
#include "cutlass/gemm/kernel/gemm_universal.hpp"
#include "cutlass/epilogue/collective/collective_builder.hpp"

using ElemA = cutlass::float_e5m2_t;
using ElemB = cutlass::float_e5m2_t;
using ElemCD = cutlass::float_e5m2_t;
using Acc  = float;
using TileShape    = cute::Shape<cute::_64, cute::_64, cute::_64>;
using ClusterShape = cute::Shape<cute::_4, cute::_2, cute::_1>;

using CollectiveEpilogue = typename cutlass::epilogue::collective::CollectiveBuilder<
    cutlass::arch::Sm90, cutlass::arch::OpClassTensorOp,
    TileShape, ClusterShape,
    cutlass::epilogue::collective::EpilogueTileAuto,
    Acc, Acc,
    ElemCD, cutlass::layout::RowMajor, 128 / cutlass::sizeof_bits<ElemCD>::value,
    ElemCD, cutlass::layout::RowMajor, 128 / cutlass::sizeof_bits<ElemCD>::value,
    cutlass::epilogue::collective::EpilogueScheduleAuto
  >::CollectiveOp;

using CollectiveMainloop = typename cutlass::gemm::collective::CollectiveBuilder<
    cutlass::arch::Sm90, cutlass::arch::OpClassTensorOp,
    ElemA, cutlass::layout::RowMajor, 128 / cutlass::sizeof_bits<ElemA>::value,
    ElemB, cutlass::layout::ColumnMajor, 128 / cutlass::sizeof_bits<ElemB>::value,
    Acc,
    TileShape, ClusterShape,
    cutlass::gemm::collective::StageCountAutoCarveout<static_cast<int>(sizeof(typename CollectiveEpilogue::SharedStorage))>,
    cutlass::gemm::collective::KernelScheduleAuto
  >::CollectiveOp;

using GemmKernel = cutlass::gemm::kernel::GemmUniversal<
    cute::Shape<int,int,int,int>,
    CollectiveMainloop,
    CollectiveEpilogue
>;
using Gemm = cutlass::gemm::device::GemmUniversalAdapter<GemmKernel>;

// Force the device kernel symbol into the cubin without needing a host main.
auto* _anchor = &cutlass::device_kernel<GemmKernel>;


// ===== COMPILED SASS (sm_90a) =====

	.target	sm_90a

	.elftype	@"ET_EXEC"


//--------------------- .note.nv.tkinfo           --------------------------
	.section	.note.nv.tkinfo,"",@"SHT_NOTE"
	.sectionflags	@"SHF_NOTE_NV_TKINFO"
	.tkinfo
        /*0018*/ 	.word	0x00000002
        /*0030*/ 	.string	""
        /*0030*/ 	.string	"ptxas"
        /*0030*/ 	.string	"Cuda compilation tools, release 13.0, V13.0.88"
        /*0030*/ 	.string	"Build cuda_13.0.r13.0/compiler.36424714_0"
        /*0030*/ 	.string	"-arch sm_90a -m 64 "



//--------------------- .note.nv.cuinfo           --------------------------
	.section	.note.nv.cuinfo,"",@"SHT_NOTE"
	.sectionflags	@"SHF_NOTE_NV_CUINFO"
        /*0018*/ 	.short	0x0002
        /*001a*/ 	.short	0x005a
        /*001c*/ 	.short	0x0082
	.zero		2


//--------------------- .nv.info                  --------------------------
	.section	.nv.info,"",@"SHT_CUDA_INFO"
	.align	4


	//----- nvinfo : EIATTR_REGCOUNT
	.align		4
        /*0000*/ 	.byte	0x04, 0x2f
        /*0002*/ 	.short	(.L_12 - .L_11)
	.align		4
.L_11:
        /*0004*/ 	.word	index@(_ZN7cutlass13device_kernelINS_4gemm6kernel13GemmUniversalIN4cute5tupleIJiiiiEEENS1_10collective13CollectiveMmaINS1_37MainloopSm90TmaGmmaWarpSpecializedFP8ILi28ENS5_IJNS4_1CILi4EEENSA_ILi2EEENSA_ILi1EEEEEENS1_32KernelTmaWarpSpecializedPingpongEEENS5_IJNSA_ILi64EEESH_SH_EEENS_12float_e5m2_tENS5_IJlSD_lEEESJ_SK_NS4_8TiledMMAINS4_8MMA_AtomIJNS4_4SM904GMMA30MMA_64x64x32_F32E5M2E5M2_SS_TNILNSO_7ScaleInE1ELSQ_1EEEEEENS4_6LayoutINS5_IJSD_SD_SD_EEENS5_IJNSA_ILi0EEESV_SV_EEEEENS5_IJNS4_10UnderscoreESY_SY_EEEEENS4_23SM90_TMA_LOAD_MULTICASTENS4_14ComposedLayoutINS4_7SwizzleILi2ELi4ELi3EEENS4_18smem_ptr_flag_bitsILi8EEENST_INS5_IJNSA_ILi8EEESH_EEENS5_IJSH_SD_EEEEEEEvNS4_8identityES11_S1B_vS1C_EENS_8epilogue10collective6detail29Sm90TmaWarpSpecializedAdapterINS1F_15DefaultEpilogueISJ_SK_SK_NS1E_6thread17LinearCombinationISJ_Li1EffLNS1J_9ScaleType4KindE0ELNS_15FloatRoundStyleE2ESJ_EENS1_15EpilogueDefaultEEEEEvvEEEEvNT_6ParamsE)
        /*0008*/ 	.word	0x000000a8


	//----- nvinfo : EIATTR_FRAME_SIZE
	.align		4
.L_12:
        /*000c*/ 	.byte	0x04, 0x11
        /*000e*/ 	.short	(.L_14 - .L_13)
	.align		4
.L_13:
        /*0010*/ 	.word	index@(_ZN7cutlass13device_kernelINS_4gemm6kernel13GemmUniversalIN4cute5tupleIJiiiiEEENS1_10collective13CollectiveMmaINS1_37MainloopSm90TmaGmmaWarpSpecializedFP8ILi28ENS5_IJNS4_1CILi4EEENSA_ILi2EEENSA_ILi1EEEEEENS1_32KernelTmaWarpSpecializedPingpongEEENS5_IJNSA_ILi64EEESH_SH_EEENS_12float_e5m2_tENS5_IJlSD_lEEESJ_SK_NS4_8TiledMMAINS4_8MMA_AtomIJNS4_4SM904GMMA30MMA_64x64x32_F32E5M2E5M2_SS_TNILNSO_7ScaleInE1ELSQ_1EEEEEENS4_6LayoutINS5_IJSD_SD_SD_EEENS5_IJNSA_ILi0EEESV_SV_EEEEENS5_IJNS4_10UnderscoreESY_SY_EEEEENS4_23SM90_TMA_LOAD_MULTICASTENS4_14ComposedLayoutINS4_7SwizzleILi2ELi4ELi3EEENS4_18smem_ptr_flag_bitsILi8EEENST_INS5_IJNSA_ILi8EEESH_EEENS5_IJSH_SD_EEEEEEEvNS4_8identityES11_S1B_vS1C_EENS_8epilogue10collective6detail29Sm90TmaWarpSpecializedAdapterINS1F_15DefaultEpilogueISJ_SK_SK_NS1E_6thread17LinearCombinationISJ_Li1EffLNS1J_9ScaleType4KindE0ELNS_15FloatRoundStyleE2ESJ_EENS1_15EpilogueDefaultEEEEEvvEEEEvNT_6ParamsE)
        /*0014*/ 	.word	0x00000000


	//----- nvinfo : EIATTR_MIN_STACK_SIZE
	.align		4
.L_14:
        /*0018*/ 	.byte	0x04, 0x12
        /*001a*/ 	.short	(.L_16 - .L_15)
	.align		4
.L_15:
        /*001c*/ 	.word	index@(_ZN7cutlass13device_kernelINS_4gemm6kernel13GemmUniversalIN4cute5tupleIJiiiiEEENS1_10collective13CollectiveMmaINS1_37MainloopSm90TmaGmmaWarpSpecializedFP8ILi28ENS5_IJNS4_1CILi4EEENSA_ILi2EEENSA_ILi1EEEEEENS1_32KernelTmaWarpSpecializedPingpongEEENS5_IJNSA_ILi64EEESH_SH_EEENS_12float_e5m2_tENS5_IJlSD_lEEESJ_SK_NS4_8TiledMMAINS4_8MMA_AtomIJNS4_4SM904GMMA30MMA_64x64x32_F32E5M2E5M2_SS_TNILNSO_7ScaleInE1ELSQ_1EEEEEENS4_6LayoutINS5_IJSD_SD_SD_EEENS5_IJNSA_ILi0EEESV_SV_EEEEENS5_IJNS4_10UnderscoreESY_SY_EEEEENS4_23SM90_TMA_LOAD_MULTICASTENS4_14ComposedLayoutINS4_7SwizzleILi2ELi4ELi3EEENS4_18smem_ptr_flag_bitsILi8EEENST_INS5_IJNSA_ILi8EEESH_EEENS5_IJSH_SD_EEEEEEEvNS4_8identityES11_S1B_vS1C_EENS_8epilogue10collective6detail29Sm90TmaWarpSpecializedAdapterINS1F_15DefaultEpilogueISJ_SK_SK_NS1E_6thread17LinearCombinationISJ_Li1EffLNS1J_9ScaleType4KindE0ELNS_15FloatRoundStyleE2ESJ_EENS1_15EpilogueDefaultEEEEEvvEEEEvNT_6ParamsE)
        /*0020*/ 	.word	0x00000000
.L_16:


//--------------------- .nv.compat                --------------------------
	.section	.nv.compat,"",@"SHT_CUDA_COMPAT_INFO"
	.align	4
        /*0000*/ 	.byte	0x02, 0x09, 0x01, 0x00, 0x02, 0x02, 0x04, 0x00, 0x02, 0x05, 0x05, 0x00, 0x03, 0x07, 0x01, 0x01
        /*0010*/ 	.byte	0x02, 0x03, 0x01, 0x00, 0x02, 0x06, 0x01, 0x00, 0x04, 0x0b, 0x08, 0x00, 0x00, 0x00, 0x00, 0x00
        /*0020*/ 	.byte	0x00, 0x00, 0x00, 0x00


//--------------------- .nv.info._ZN7cutlass13device_kernelINS_4gemm6kernel13GemmUniversalIN4cute5tupleIJiiiiEEENS1_10collective13CollectiveMmaINS1_37MainloopSm90TmaGmmaWarpSpecializedFP8ILi28ENS5_IJNS4_1CILi4EEENSA_ILi2EEENSA_ILi1EEEEEENS1_32KernelTmaWarpSpecializedPingpongEEENS5_IJNSA_ILi64EEESH_SH_EEENS_12float_e5m2_tENS5_IJlSD_lEEESJ_SK_NS4_8TiledMMAINS4_8MMA_AtomIJNS4_4SM904GMMA30MMA_64x64x32_F32E5M2E5M2_SS_TNILNSO_7ScaleInE1ELSQ_1EEEEEENS4_6LayoutINS5_IJSD_SD_SD_EEENS5_IJNSA_ILi0EEESV_SV_EEEEENS5_IJNS4_10UnderscoreESY_SY_EEEEENS4_23SM90_TMA_LOAD_MULTICASTENS4_14ComposedLayoutINS4_7SwizzleILi2ELi4ELi3EEENS4_18smem_ptr_flag_bitsILi8EEENST_INS5_IJNSA_ILi8EEESH_EEENS5_IJSH_SD_EEEEEEEvNS4_8identityES11_S1B_vS1C_EENS_8epilogue10collective6detail29Sm90TmaWarpSpecializedAdapterINS1F_15DefaultEpilogueISJ_SK_SK_NS1E_6thread17LinearCombinationISJ_Li1EffLNS1J_9ScaleType4KindE0ELNS_15FloatRoundStyleE2ESJ_EENS1_15EpilogueDefaultEEEEEvvEEEEvNT_6ParamsE --------------------------
	.section	.nv.info._ZN7cutlass13device_kernelINS_4gemm6kernel13GemmUniversalIN4cute5tupleIJiiiiEEENS1_10collective13CollectiveMmaINS1_37MainloopSm90TmaGmmaWarpSpecializedFP8ILi28ENS5_IJNS4_1CILi4EEENSA_ILi2EEENSA_ILi1EEEEEENS1_32KernelTmaWarpSpecializedPingpongEEENS5_IJNSA_ILi64EEESH_SH_EEENS_12float_e5m2_tENS5_IJlSD_lEEESJ_SK_NS4_8TiledMMAINS4_8MMA_AtomIJNS4_4SM904GMMA30MMA_64x64x32_F32E5M2E5M2_SS_TNILNSO_7ScaleInE1ELSQ_1EEEEEENS4_6LayoutINS5_IJSD_SD_SD_EEENS5_IJNSA_ILi0EEESV_SV_EEEEENS5_IJNS4_10UnderscoreESY_SY_EEEEENS4_23SM90_TMA_LOAD_MULTICASTENS4_14ComposedLayoutINS4_7SwizzleILi2ELi4ELi3EEENS4_18smem_ptr_flag_bitsILi8EEENST_INS5_IJNSA_ILi8EEESH_EEENS5_IJSH_SD_EEEEEEEvNS4_8identityES11_S1B_vS1C_EENS_8epilogue10collective6detail29Sm90TmaWarpSpecializedAdapterINS1F_15DefaultEpilogueISJ_SK_SK_NS1E_6thread17LinearCombinationISJ_Li1EffLNS1J_9ScaleType4KindE0ELNS_15FloatRoundStyleE2ESJ_EENS1_15EpilogueDefaultEEEEEvvEEEEvNT_6ParamsE,"",@"SHT_CUDA_INFO"
	.sectionflags	@""
	.align	4


	//----- nvinfo : EIATTR_CUDA_API_VERSION
	.align		4
        /*0000*/ 	.byte	0x04, 0x37
        /*0002*/ 	.short	(.L_18 - .L_17)
.L_17:
        /*0004*/ 	.word	0x00000082


	//----- nvinfo : EIATTR_KPARAM_INFO
	.align		4
.L_18:
        /*0008*/ 	.byte	0x04, 0x17
        /*000a*/ 	.short	(.L_20 - .L_19)
.L_19:
        /*000c*/ 	.word	0x00000000
        /*0010*/ 	.short	0x0000
        /*0012*/ 	.short	0x0070
        /*0014*/ 	.byte	0x00, 0xf0, 0x01, 0x10


	//----- nvinfo : EIATTR_SPARSE_MMA_MASK
	.align		4
.L_20:
        /*0018*/ 	.byte	0x03, 0x50
        /*001a*/ 	.short	0x0000


	//----- nvinfo : EIATTR_MAXREG_COUNT
	.align		4
        /*001c*/ 	.byte	0x03, 0x1b
        /*001e*/ 	.short	0x00a8


	//----- nvinfo : EIATTR_NUM_BARRIERS
	.align		4
        /*0020*/ 	.byte	0x02, 0x4c
        /*0022*/ 	.byte	0x01
	.zero		1


	//----- nvinfo : EIATTR_MERCURY_ISA_VERSION
	.align		4
        /*0024*/ 	.byte	0x03, 0x5f
        /*0026*/ 	.short	0x0101


	//----- nvinfo : EIATTR_INT_WARP_WIDE_INSTR_OFFSETS
	.align		4
        /*0028*/ 	.byte	0x04, 0x31
        /*002a*/ 	.short	(.L_22 - .L_21)


	//   ....[0]....
.L_21:
        /*002c*/ 	.word	0x00000830


	//   ....[1]....
        /*0030*/ 	.word	0x00000870


	//   ....[2]....
        /*0034*/ 	.word	0x000008e0


	//   ....[3]....
        /*0038*/ 	.word	0x000008f0


	//   ....[4]....
        /*003c*/ 	.word	0x00000900


	//   ....[5]....
        /*0040*/ 	.word	0x00000910


	//   ....[6]....
        /*0044*/ 	.word	0x00000ab0


	//   ....[7]....
        /*0048*/ 	.word	0x00000b10


	//   ....[8]....
        /*004c*/ 	.word	0x00002ac0


	//----- nvinfo : EIATTR_COOP_GROUP_MASK_REGIDS
	.align		4
.L_22:
        /*0050*/ 	.byte	0x04, 0x29
        /*0052*/ 	.short	(.L_24 - .L_23)


	//   ....[0]....
.L_23:
        /*0054*/ 	.word	0xffffffff


	//   ....[1]....
        /*0058*/ 	.word	0xffffffff


	//   ....[2]....
        /*005c*/ 	.word	0xffffffff


	//   ....[3]....
        /*0060*/ 	.word	0xffffffff


	//   ....[4]....
        /*0064*/ 	.word	0xffffffff


	//   ....[5]....
        /*0068*/ 	.word	0xffffffff


	//   ....[6]....
        /*006c*/ 	.word	0xffffffff


	//----- nvinfo : EIATTR_COOP_GROUP_INSTR_OFFSETS
	.align		4
.L_24:
        /*0070*/ 	.byte	0x04, 0x28
        /*0072*/ 	.short	(.L_26 - .L_25)


	//   ....[0]....
.L_25:
        /*0074*/ 	.word	0x00000060


	//   ....[1]....
        /*0078*/ 	.word	0x00000070


	//   ....[2]....
        /*007c*/ 	.word	0x00000130


	//   ....[3]....
        /*0080*/ 	.word	0x00000600


	//   ....[4]....
        /*0084*/ 	.word	0x00000640


	//   ....[5]....
        /*0088*/ 	.word	0x000006d0


	//   ....[6]....
        /*008c*/ 	.word	0x00000ca0


	//----- nvinfo : EIATTR_REG_RECONFIG
	.align		4
.L_26:
        /*0090*/ 	.byte	0x01, 0x54
	.zero		2


	//----- nvinfo : EIATTR_MBARRIER_INSTR_OFFSETS
	.align		4
        /*0094*/ 	.byte	0x04, 0x39
        /*0096*/ 	.short	(.L_28 - .L_27)


	//   ....[0]....
.L_27:
        /*0098*/ 	.word	0x00000250
        /*009c*/ 	.word	0x000000ff
        /*00a0*/ 	.word	0x00000000
        /*00a4*/ 	.short	0x0100
        /*00a6*/ 	.byte	0x08
	.zero		1


	//   ....[1]....
        /*00a8*/ 	.word	0x00000260
        /*00ac*/ 	.word	0x000000ff
        /*00b0*/ 	.word	0x000000e0
        /*00b4*/ 	.short	0x0100
        /*00b6*/ 	.byte	0x08
	.zero		1


	//   ....[2]....
        /*00b8*/ 	.word	0x00000270
        /*00bc*/ 	.word	0x000000ff
        /*00c0*/ 	.word	0x00000008
        /*00c4*/ 	.short	0x0100
        /*00c6*/ 	.byte	0x08
	.zero		1


	//   ....[3]....
        /*00c8*/ 	.word	0x00000280
        /*00cc*/ 	.word	0x000000ff
        /*00d0*/ 	.word	0x000000e8
        /*00d4*/ 	.short	0x0100
        /*00d6*/ 	.byte	0x08
	.zero		1


	//   ....[4]....
        /*00d8*/ 	.word	0x00000290
        /*00dc*/ 	.word	0x000000ff
        /*00e0*/ 	.word	0x00000010
        /*00e4*/ 	.short	0x0100
        /*00e6*/ 	.byte	0x08
	.zero		1


	//   ....[5]....
        /*00e8*/ 	.word	0x000002a0
        /*00ec*/ 	.word	0x000000ff
        /*00f0*/ 	.word	0x000000f0
        /*00f4*/ 	.short	0x0100
        /*00f6*/ 	.byte	0x08
	.zero		1


	//   ....[6]....
        /*00f8*/ 	.word	0x000002b0
        /*00fc*/ 	.word	0x000000ff
        /*0100*/ 	.word	0x00000018
        /*0104*/ 	.short	0x0100
        /*0106*/ 	.byte	0x08
	.zero		1


	//   ....[7]....
        /*0108*/ 	.word	0x000002c0
        /*010c*/ 	.word	0x000000ff
        /*0110*/ 	.word	0x000000f8
        /*0114*/ 	.short	0x0100
        /*0116*/ 	.byte	0x08
	.zero		1


	//   ....[8]....
        /*0118*/ 	.word	0x000002d0
        /*011c*/ 	.word	0x000000ff
        /*0120*/ 	.word	0x00000020
        /*0124*/ 	.short	0x0100
        /*0126*/ 	.byte	0x08
	.zero		1


	//   ....[9]....
        /*0128*/ 	.word	0x000002e0
        /*012c*/ 	.word	0x000000ff
        /*0130*/ 	.word	0x00000100
        /*0134*/ 	.short	0x0100
        /*0136*/ 	.byte	0x08
	.zero		1


	//   ....[10]....
        /*0138*/ 	.word	0x000002f0
        /*013c*/ 	.word	0x000000ff
        /*0140*/ 	.word	0x00000028
        /*0144*/ 	.short	0x0100
        /*0146*/ 	.byte	0x08
	.zero		1


	//   ....[11]....
        /*0148*/ 	.word	0x00000300
        /*014c*/ 	.word	0x000000ff
        /*0150*/ 	.word	0x00000108
        /*0154*/ 	.short	0x0100
        /*0156*/ 	.byte	0x08
	.zero		1


	//   ....[12]....
        /*0158*/ 	.word	0x00000310
        /*015c*/ 	.word	0x000000ff
        /*0160*/ 	.word	0x00000030
        /*0164*/ 	.short	0x0100
        /*0166*/ 	.byte	0x08
	.zero		1


	//   ....[13]....
        /*0168*/ 	.word	0x00000320
        /*016c*/ 	.word	0x000000ff
        /*0170*/ 	.word	0x00000110
        /*0174*/ 	.short	0x0100
        /*0176*/ 	.byte	0x08
	.zero		1


	//   ....[14]....
        /*0178*/ 	.word	0x00000330
        /*017c*/ 	.word	0x000000ff
        /*0180*/ 	.word	0x00000038
        /*0184*/ 	.short	0x0100
        /*0186*/ 	.byte	0x08
	.zero		1


	//   ....[15]....
        /*0188*/ 	.word	0x00000340
        /*018c*/ 	.word	0x000000ff
        /*0190*/ 	.word	0x00000118
        /*0194*/ 	.short	0x0100
        /*0196*/ 	.byte	0x08
	.zero		1


	//   ....[16]....
        /*0198*/ 	.word	0x00000350
        /*019c*/ 	.word	0x000000ff
        /*01a0*/ 	.word	0x00000040
        /*01a4*/ 	.short	0x0100
        /*01a6*/ 	.byte	0x08
	.zero		1


	//   ....[17]....
        /*01a8*/ 	.word	0x00000360
        /*01ac*/ 	.word	0x000000ff
        /*01b0*/ 	.word	0x00000120
        /*01b4*/ 	.short	0x0100
        /*01b6*/ 	.byte	0x08
	.zero		1


	//   ....[18]....
        /*01b8*/ 	.word	0x00000370
        /*01bc*/ 	.word	0x000000ff
        /*01c0*/ 	.word	0x00000048
        /*01c4*/ 	.short	0x0100
        /*01c6*/ 	.byte	0x08
	.zero		1


	//   ....[19]....
        /*01c8*/ 	.word	0x00000380
        /*01cc*/ 	.word	0x000000ff
        /*01d0*/ 	.word	0x00000128
        /*01d4*/ 	.short	0x0100
        /*01d6*/ 	.byte	0x08
	.zero		1


	//   ....[20]....
        /*01d8*/ 	.word	0x00000390
        /*01dc*/ 	.word	0x000000ff
        /*01e0*/ 	.word	0x00000050
        /*01e4*/ 	.short	0x0100
        /*01e6*/ 	.byte	0x08
	.zero		1


	//   ....[21]....
        /*01e8*/ 	.word	0x000003a0
        /*01ec*/ 	.word	0x000000ff
        /*01f0*/ 	.word	0x00000130
        /*01f4*/ 	.short	0x0100
        /*01f6*/ 	.byte	0x08
	.zero		1


	//   ....[22]....
        /*01f8*/ 	.word	0x000003b0
        /*01fc*/ 	.word	0x000000ff
        /*0200*/ 	.word	0x00000058
        /*0204*/ 	.short	0x0100
        /*0206*/ 	.byte	0x08
	.zero		1


	//   ....[23]....
        /*0208*/ 	.word	0x000003c0
        /*020c*/ 	.word	0x000000ff
        /*0210*/ 	.word	0x00000138
        /*0214*/ 	.short	0x0100
        /*0216*/ 	.byte	0x08
	.zero		1


	//   ....[24]....
        /*0218*/ 	.word	0x000003d0
        /*021c*/ 	.word	0x000000ff
        /*0220*/ 	.word	0x00000060
        /*0224*/ 	.short	0x0100
        /*0226*/ 	.byte	0x08
	.zero		1


	//   ....[25]....
        /*0228*/ 	.word	0x000003e0
        /*022c*/ 	.word	0x000000ff
        /*0230*/ 	.word	0x00000140
        /*0234*/ 	.short	0x0100
        /*0236*/ 	.byte	0x08
	.zero		1


	//   ....[26]....
        /*0238*/ 	.word	0x000003f0
        /*023c*/ 	.word	0x000000ff
        /*0240*/ 	.word	0x00000068
        /*0244*/ 	.short	0x0100
        /*0246*/ 	.byte	0x08
	.zero		1


	//   ....[27]....
        /*0248*/ 	.word	0x00000400
        /*024c*/ 	.word	0x000000ff
        /*0250*/ 	.word	0x00000148
        /*0254*/ 	.short	0x0100
        /*0256*/ 	.byte	0x08
	.zero		1


	//   ....[28]....
        /*0258*/ 	.word	0x00000410
        /*025c*/ 	.word	0x000000ff
        /*0260*/ 	.word	0x00000070
        /*0264*/ 	.short	0x0100
        /*0266*/ 	.byte	0x08
	.zero		1


	//   ....[29]....
        /*0268*/ 	.word	0x00000420
        /*026c*/ 	.word	0x000000ff
        /*0270*/ 	.word	0x00000150
        /*0274*/ 	.short	0x0100
        /*0276*/ 	.byte	0x08
	.zero		1


	//   ....[30]....
        /*0278*/ 	.word	0x00000430
        /*027c*/ 	.word	0x000000ff
        /*0280*/ 	.word	0x00000078
        /*0284*/ 	.short	0x0100
        /*0286*/ 	.byte	0x08
	.zero		1


	//   ....[31]....
        /*0288*/ 	.word	0x00000440
        /*028c*/ 	.word	0x000000ff
        /*0290*/ 	.word	0x00000158
        /*0294*/ 	.short	0x0100
        /*0296*/ 	.byte	0x08
	.zero		1


	//   ....[32]....
        /*0298*/ 	.word	0x00000450
        /*029c*/ 	.word	0x000000ff
        /*02a0*/ 	.word	0x00000080
        /*02a4*/ 	.short	0x0100
        /*02a6*/ 	.byte	0x08
	.zero		1


	//   ....[33]....
        /*02a8*/ 	.word	0x00000460
        /*02ac*/ 	.word	0x000000ff
        /*02b0*/ 	.word	0x00000160
        /*02b4*/ 	.short	0x0100
        /*02b6*/ 	.byte	0x08
	.zero		1


	//   ....[34]....
        /*02b8*/ 	.word	0x00000470
        /*02bc*/ 	.word	0x000000ff
        /*02c0*/ 	.word	0x00000088
        /*02c4*/ 	.short	0x0100
        /*02c6*/ 	.byte	0x08
	.zero		1


	//   ....[35]....
        /*02c8*/ 	.word	0x00000480
        /*02cc*/ 	.word	0x000000ff
        /*02d0*/ 	.word	0x00000168
        /*02d4*/ 	.short	0x0100
        /*02d6*/ 	.byte	0x08
	.zero		1


	//   ....[36]....
        /*02d8*/ 	.word	0x00000490
        /*02dc*/ 	.word	0x000000ff
        /*02e0*/ 	.word	0x00000090
        /*02e4*/ 	.short	0x0100
        /*02e6*/ 	.byte	0x08
	.zero		1


	//   ....[37]....
        /*02e8*/ 	.word	0x000004a0
        /*02ec*/ 	.word	0x000000ff
        /*02f0*/ 	.word	0x00000170
        /*02f4*/ 	.short	0x0100
        /*02f6*/ 	.byte	0x08
	.zero		1


	//   ....[38]....
        /*02f8*/ 	.word	0x000004b0
        /*02fc*/ 	.word	0x000000ff
        /*0300*/ 	.word	0x00000098
        /*0304*/ 	.short	0x0100
        /*0306*/ 	.byte	0x08
	.zero		1


	//   ....[39]....
        /*0308*/ 	.word	0x000004c0
        /*030c*/ 	.word	0x000000ff
        /*0310*/ 	.word	0x00000178
        /*0314*/ 	.short	0x0100
        /*0316*/ 	.byte	0x08
	.zero		1


	//   ....[40]....
        /*0318*/ 	.word	0x000004d0
        /*031c*/ 	.word	0x000000ff
        /*0320*/ 	.word	0x000000a0
        /*0324*/ 	.short	0x0100
        /*0326*/ 	.byte	0x08
	.zero		1


	//   ....[41]....
        /*0328*/ 	.word	0x000004e0
        /*032c*/ 	.word	0x000000ff
        /*0330*/ 	.word	0x00000180
        /*0334*/ 	.short	0x0100
        /*0336*/ 	.byte	0x08
	.zero		1


	//   ....[42]....
        /*0338*/ 	.word	0x000004f0
        /*033c*/ 	.word	0x000000ff
        /*0340*/ 	.word	0x000000a8
        /*0344*/ 	.short	0x0100
        /*0346*/ 	.byte	0x08
	.zero		1


	//   ....[43]....
        /*0348*/ 	.word	0x00000500
        /*034c*/ 	.word	0x000000ff
        /*0350*/ 	.word	0x00000188
        /*0354*/ 	.short	0x0100
        /*0356*/ 	.byte	0x08
	.zero		1


	//   ....[44]....
        /*0358*/ 	.word	0x00000510
        /*035c*/ 	.word	0x000000ff
        /*0360*/ 	.word	0x000000b0
        /*0364*/ 	.short	0x0100
        /*0366*/ 	.byte	0x08
	.zero		1


	//   ....[45]....
        /*0368*/ 	.word	0x00000520
        /*036c*/ 	.word	0x000000ff
        /*0370*/ 	.word	0x00000190
        /*0374*/ 	.short	0x0100
        /*0376*/ 	.byte	0x08
	.zero		1


	//   ....[46]....
        /*0378*/ 	.word	0x00000530
        /*037c*/ 	.word	0x000000ff
        /*0380*/ 	.word	0x000000b8
        /*0384*/ 	.short	0x0100
        /*0386*/ 	.byte	0x08
	.zero		1


	//   ....[47]....
        /*0388*/ 	.word	0x00000540
        /*038c*/ 	.word	0x000000ff
        /*0390*/ 	.word	0x00000198
        /*0394*/ 	.short	0x0100
        /*0396*/ 	.byte	0x08
	.zero		1


	//   ....[48]....
        /*0398*/ 	.word	0x00000550
        /*039c*/ 	.word	0x000000ff
        /*03a0*/ 	.word	0x000000c0
        /*03a4*/ 	.short	0x0100
        /*03a6*/ 	.byte	0x08
	.zero		1


	//   ....[49]....
        /*03a8*/ 	.word	0x00000560
        /*03ac*/ 	.word	0x000000ff
        /*03b0*/ 	.word	0x000001a0
        /*03b4*/ 	.short	0x0100
        /*03b6*/ 	.byte	0x08
	.zero		1


	//   ....[50]....
        /*03b8*/ 	.word	0x00000570
        /*03bc*/ 	.word	0x000000ff
        /*03c0*/ 	.word	0x000000c8
        /*03c4*/ 	.short	0x0100
        /*03c6*/ 	.byte	0x08
	.zero		1


	//   ....[51]....
        /*03c8*/ 	.word	0x00000580
        /*03cc*/ 	.word	0x000000ff
        /*03d0*/ 	.word	0x000001a8
        /*03d4*/ 	.short	0x0100
        /*03d6*/ 	.byte	0x08
	.zero		1


	//   ....[52]....
        /*03d8*/ 	.word	0x00000590
        /*03dc*/ 	.word	0x000000ff
        /*03e0*/ 	.word	0x000000d0
        /*03e4*/ 	.short	0x0100
        /*03e6*/ 	.byte	0x08
	.zero		1


	//   ....[53]....
        /*03e8*/ 	.word	0x000005a0
        /*03ec*/ 	.word	0x000000ff
        /*03f0*/ 	.word	0x000001b0
        /*03f4*/ 	.short	0x0100
        /*03f6*/ 	.byte	0x08
	.zero		1


	//   ....[54]....
        /*03f8*/ 	.word	0x000005b0
        /*03fc*/ 	.word	0x000000ff
        /*0400*/ 	.word	0x000000d8
        /*0404*/ 	.short	0x0100
        /*0406*/ 	.byte	0x08
	.zero		1


	//   ....[55]....
        /*0408*/ 	.word	0x000005c0
        /*040c*/ 	.word	0x000000ff
        /*0410*/ 	.word	0x000001b8
        /*0414*/ 	.short	0x0100
        /*0416*/ 	.byte	0x08
	.zero		1


	//   ....[56]....
        /*0418*/ 	.word	0x00000b00
        /*041c*/ 	.word	0x000000ff
        /*0420*/ 	.word	0x000001f0
        /*0424*/ 	.short	0x0100
        /*0426*/ 	.byte	0x08
	.zero		1


	//   ....[57]....
        /*0428*/ 	.word	0x00000bb0
        /*042c*/ 	.word	0x000000ff
        /*0430*/ 	.word	0x000001f8
        /*0434*/ 	.short	0x0100
        /*0436*/ 	.byte	0x08
	.zero		1


	//   ....[58]....
        /*0438*/ 	.word	0x00000c20
        /*043c*/ 	.word	0x000000ff
        /*0440*/ 	.word	0x000001d0
        /*0444*/ 	.short	0x0100
        /*0446*/ 	.byte	0x09
	.zero		1


	//   ....[59]....
        /*0448*/ 	.word	0x00000c30
        /*044c*/ 	.word	0x000000ff
        /*0450*/ 	.word	0x000001d8
        /*0454*/ 	.short	0x0100
        /*0456*/ 	.byte	0x09
	.zero		1


	//   ....[60]....
        /*0458*/ 	.word	0x00000c40
        /*045c*/ 	.word	0x000000ff
        /*0460*/ 	.word	0x000001e0
        /*0464*/ 	.short	0x0100
        /*0466*/ 	.byte	0x09
	.zero		1


	//   ....[61]....
        /*0468*/ 	.word	0x00000c50
        /*046c*/ 	.word	0x000000ff
        /*0470*/ 	.word	0x000001e8
        /*0474*/ 	.short	0x0100
        /*0476*/ 	.byte	0x09
	.zero		1


	//   ....[62]....
        /*0478*/ 	.word	0x00001a30
        /*047c*/ 	.word	0x000000ff
        /*0480*/ 	.word	0xfffffff8
        /*0484*/ 	.short	0x010a
        /*0486*/ 	.byte	0x0f
	.zero		1


	//   ....[63]....
        /*0488*/ 	.word	0x00001d00
        /*048c*/ 	.word	0x000000ff
        /*0490*/ 	.word	0x00000000
        /*0494*/ 	.short	0x010a
        /*0496*/ 	.byte	0x06
	.zero		1


	//   ....[64]....
        /*0498*/ 	.word	0x00001d40
        /*049c*/ 	.word	0x000000ff
        /*04a0*/ 	.word	0x00000000
        /*04a4*/ 	.short	0x010a
        /*04a6*/ 	.byte	0x06
	.zero		1


	//   ....[65]....
        /*04a8*/ 	.word	0x000022b0
        /*04ac*/ 	.word	0x000000ff
        /*04b0*/ 	.word	0x00000000
        /*04b4*/ 	.short	0x010a
        /*04b6*/ 	.byte	0x09
	.zero		1


	//   ....[66]....
        /*04b8*/ 	.word	0x000022f0
        /*04bc*/ 	.word	0x000000ff
        /*04c0*/ 	.word	0x00000000
        /*04c4*/ 	.short	0x010a
        /*04c6*/ 	.byte	0x09
	.zero		1


	//   ....[67]....
        /*04c8*/ 	.word	0x000026d0
        /*04cc*/ 	.word	0x00000013
        /*04d0*/ 	.word	0x00000000
        /*04d4*/ 	.short	0x0101
        /*04d6*/ 	.byte	0x3f
	.zero		1


	//   ....[68]....
        /*04d8*/ 	.word	0x00002a50
        /*04dc*/ 	.word	0x00000011
        /*04e0*/ 	.word	0x00000000
        /*04e4*/ 	.short	0x0101
        /*04e6*/ 	.byte	0x17
	.zero		1


	//   ....[69]....
        /*04e8*/ 	.word	0x00002b60
        /*04ec*/ 	.word	0x00000011
        /*04f0*/ 	.word	0x00000000
        /*04f4*/ 	.short	0x0101
        /*04f6*/ 	.byte	0x3f
	.zero		1


	//   ....[70]....
        /*04f8*/ 	.word	0x00002c20
        /*04fc*/ 	.word	0x000000ff
        /*0500*/ 	.word	0x00000008
        /*0504*/ 	.short	0x010a
        /*0506*/ 	.byte	0x0f
	.zero		1


	//   ....[71]....
        /*0508*/ 	.word	0x00005480
        /*050c*/ 	.word	0x00000004
        /*0510*/ 	.word	0x00000000
        /*0514*/ 	.short	0x0101
        /*0516*/ 	.byte	0x17
	.zero		1


	//   ....[72]....
        /*0518*/ 	.word	0x00005ec0
        /*051c*/ 	.word	0x00000013
        /*0520*/ 	.word	0x000000e0
        /*0524*/ 	.short	0x010a
        /*0526*/ 	.byte	0x3f
	.zero		1


	//   ....[73]....
        /*0528*/ 	.word	0x000062a0
        /*052c*/ 	.word	0x00000004
        /*0530*/ 	.word	0x000001f8
        /*0534*/ 	.short	0x0101
        /*0536*/ 	.byte	0x3f
	.zero		1


	//   ....[74]....
        /*0538*/ 	.word	0x000069d0
        /*053c*/ 	.word	0x00000005
        /*0540*/ 	.word	0x00000000
        /*0544*/ 	.short	0x010a
        /*0546*/ 	.byte	0x3f
	.zero		1


	//   ....[75]....
        /*0548*/ 	.word	0x00006a50
        /*054c*/ 	.word	0x00000007
        /*0550*/ 	.word	0x00000000
        /*0554*/ 	.short	0x010a
        /*0556*/ 	.byte	0x3f
	.zero		1


	//   ....[76]....
        /*0558*/ 	.word	0x00006ae0
        /*055c*/ 	.word	0x00000006
        /*0560*/ 	.word	0x00000000
        /*0564*/ 	.short	0x010a
        /*0566*/ 	.byte	0x3f
	.zero		1


	//   ....[77]....
        /*0568*/ 	.word	0x00006b70
        /*056c*/ 	.word	0x00000007
        /*0570*/ 	.word	0x00000000
        /*0574*/ 	.short	0x010a
        /*0576*/ 	.byte	0x3f
	.zero		1


	//   ....[78]....
        /*0578*/ 	.word	0x00006c00
        /*057c*/ 	.word	0x00000006
        /*0580*/ 	.word	0x00000000
        /*0584*/ 	.short	0x010a
        /*0586*/ 	.byte	0x3f
	.zero		1


	//   ....[79]....
        /*0588*/ 	.word	0x00006c90
        /*058c*/ 	.word	0x00000007
        /*0590*/ 	.word	0x00000000
        /*0594*/ 	.short	0x010a
        /*0596*/ 	.byte	0x3f
	.zero		1


	//   ....[80]....
        /*0598*/ 	.word	0x00006d20
        /*059c*/ 	.word	0x00000006
        /*05a0*/ 	.word	0x00000000
        /*05a4*/ 	.short	0x010a
        /*05a6*/ 	.byte	0x3f
	.zero		1


	//   ....[81]....
        /*05a8*/ 	.word	0x00006db0
        /*05ac*/ 	.word	0x00000007
        /*05b0*/ 	.word	0x00000000
        /*05b4*/ 	.short	0x010a
        /*05b6*/ 	.byte	0x3f
	.zero		1


	//   ....[82]....
        /*05b8*/ 	.word	0x00006e40
        /*05bc*/ 	.word	0x00000006
        /*05c0*/ 	.word	0x00000000
        /*05c4*/ 	.short	0x010a
        /*05c6*/ 	.byte	0x3f
	.zero		1


	//   ....[83]....
        /*05c8*/ 	.word	0x00006ed0
        /*05cc*/ 	.word	0x00000007
        /*05d0*/ 	.word	0x00000000
        /*05d4*/ 	.short	0x010a
        /*05d6*/ 	.byte	0x3f
	.zero		1


	//   ....[84]....
        /*05d8*/ 	.word	0x00006f60
        /*05dc*/ 	.word	0x00000006
        /*05e0*/ 	.word	0x00000000
        /*05e4*/ 	.short	0x010a
        /*05e6*/ 	.byte	0x3f
	.zero		1


	//   ....[85]....
        /*05e8*/ 	.word	0x00006ff0
        /*05ec*/ 	.word	0x00000007
        /*05f0*/ 	.word	0x00000000
        /*05f4*/ 	.short	0x010a
        /*05f6*/ 	.byte	0x3f
	.zero		1


	//   ....[86]....
        /*05f8*/ 	.word	0x00007080
        /*05fc*/ 	.word	0x00000006
        /*0600*/ 	.word	0x00000000
        /*0604*/ 	.short	0x010a
        /*0606*/ 	.byte	0x3f
	.zero		1


	//   ....[87]....
        /*0608*/ 	.word	0x00007110
        /*060c*/ 	.word	0x00000007
        /*0610*/ 	.word	0x00000000
        /*0614*/ 	.short	0x010a
        /*0616*/ 	.byte	0x3f
	.zero		1


	//   ....[88]....
        /*0618*/ 	.word	0x000071a0
        /*061c*/ 	.word	0x00000006
        /*0620*/ 	.word	0x00000000
        /*0624*/ 	.short	0x010a
        /*0626*/ 	.byte	0x3f
	.zero		1


	//   ....[89]....
        /*0628*/ 	.word	0x00007230
        /*062c*/ 	.word	0x00000007
        /*0630*/ 	.word	0x00000000
        /*0634*/ 	.short	0x010a
        /*0636*/ 	.byte	0x3f
	.zero		1


	//   ....[90]....
        /*0638*/ 	.word	0x000072c0
        /*063c*/ 	.word	0x00000006
        /*0640*/ 	.word	0x00000000
        /*0644*/ 	.short	0x010a
        /*0646*/ 	.byte	0x3f
	.zero		1


	//   ....[91]....
        /*0648*/ 	.word	0x00007350
        /*064c*/ 	.word	0x00000007
        /*0650*/ 	.word	0x00000000
        /*0654*/ 	.short	0x010a
        /*0656*/ 	.byte	0x3f
	.zero		1


	//   ....[92]....
        /*0658*/ 	.word	0x000073e0
        /*065c*/ 	.word	0x00000006
        /*0660*/ 	.word	0x00000000
        /*0664*/ 	.short	0x010a
        /*0666*/ 	.byte	0x3f
	.zero		1


	//   ....[93]....
        /*0668*/ 	.word	0x00007470
        /*066c*/ 	.word	0x00000007
        /*0670*/ 	.word	0x00000000
        /*0674*/ 	.short	0x010a
        /*0676*/ 	.byte	0x3f
	.zero		1


	//   ....[94]....
        /*0678*/ 	.word	0x00007500
        /*067c*/ 	.word	0x00000006
        /*0680*/ 	.word	0x00000000
        /*0684*/ 	.short	0x010a
        /*0686*/ 	.byte	0x3f
	.zero		1


	//   ....[95]....
        /*0688*/ 	.word	0x00007590
        /*068c*/ 	.word	0x00000007
        /*0690*/ 	.word	0x00000000
        /*0694*/ 	.short	0x010a
        /*0696*/ 	.byte	0x3f
	.zero		1


	//   ....[96]....
        /*0698*/ 	.word	0x00007620
        /*069c*/ 	.word	0x00000006
        /*06a0*/ 	.word	0x00000000
        /*06a4*/ 	.short	0x010a
        /*06a6*/ 	.byte	0x3f
	.zero		1


	//   ....[97]....
        /*06a8*/ 	.word	0x000076b0
        /*06ac*/ 	.word	0x00000007
        /*06b0*/ 	.word	0x00000000
        /*06b4*/ 	.short	0x010a
        /*06b6*/ 	.byte	0x3f
	.zero		1


	//   ....[98]....
        /*06b8*/ 	.word	0x00007740
        /*06bc*/ 	.word	0x00000006
        /*06c0*/ 	.word	0x00000000
        /*06c4*/ 	.short	0x010a
        /*06c6*/ 	.byte	0x3f
	.zero		1


	//   ....[99]....
        /*06c8*/ 	.word	0x000077d0
        /*06cc*/ 	.word	0x00000007
        /*06d0*/ 	.word	0x00000000
        /*06d4*/ 	.short	0x010a
        /*06d6*/ 	.byte	0x3f
	.zero		1


	//   ....[100]....
        /*06d8*/ 	.word	0x00007860
        /*06dc*/ 	.word	0x00000006
        /*06e0*/ 	.word	0x00000000
        /*06e4*/ 	.short	0x010a
        /*06e6*/ 	.byte	0x3f
	.zero		1


	//   ....[101]....
        /*06e8*/ 	.word	0x000078f0
        /*06ec*/ 	.word	0x00000003
        /*06f0*/ 	.word	0x00000000
        /*06f4*/ 	.short	0x010a
        /*06f6*/ 	.byte	0x3f
	.zero		1


	//   ....[102]....
        /*06f8*/ 	.word	0x00007960
        /*06fc*/ 	.word	0x00000011
        /*0700*/ 	.word	0xfffffff8
        /*0704*/ 	.short	0x010a
        /*0706*/ 	.byte	0x3f
	.zero		1


	//   ....[103]....
        /*0708*/ 	.word	0x000079c0
        /*070c*/ 	.word	0x00000011
        /*0710*/ 	.word	0x00000000
        /*0714*/ 	.short	0x010a
        /*0716*/ 	.byte	0x3f
	.zero		1


	//   ....[104]....
        /*0718*/ 	.word	0x00007a20
        /*071c*/ 	.word	0x00000013
        /*0720*/ 	.word	0x00000000
        /*0724*/ 	.short	0x010a
        /*0726*/ 	.byte	0x3f
	.zero		1


	//   ....[105]....
        /*0728*/ 	.word	0x00007a80
        /*072c*/ 	.word	0x00000011
        /*0730*/ 	.word	0x00000008
        /*0734*/ 	.short	0x010a
        /*0736*/ 	.byte	0x3f
	.zero		1


	//   ....[106]....
        /*0738*/ 	.word	0x00007b50
        /*073c*/ 	.word	0x00000013
        /*0740*/ 	.word	0x000000e0
        /*0744*/ 	.short	0x010a
        /*0746*/ 	.byte	0x3f
	.zero		1


	//   ....[107]....
        /*0748*/ 	.word	0x00007c30
        /*074c*/ 	.word	0x00000005
        /*0750*/ 	.word	0x00000000
        /*0754*/ 	.short	0x010a
        /*0756*/ 	.byte	0x3f
	.zero		1


	//   ....[108]....
        /*0758*/ 	.word	0x00007c80
        /*075c*/ 	.word	0x00000007
        /*0760*/ 	.word	0x00000000
        /*0764*/ 	.short	0x010a
        /*0766*/ 	.byte	0x3f
	.zero		1


	//   ....[109]....
        /*0768*/ 	.word	0x00007cd0
        /*076c*/ 	.word	0x00000006
        /*0770*/ 	.word	0x00000000
        /*0774*/ 	.short	0x010a
        /*0776*/ 	.byte	0x3f
	.zero		1


	//   ....[110]....
        /*0778*/ 	.word	0x00007d20
        /*077c*/ 	.word	0x00000007
        /*0780*/ 	.word	0x00000000
        /*0784*/ 	.short	0x010a
        /*0786*/ 	.byte	0x3f
	.zero		1


	//   ....[111]....
        /*0788*/ 	.word	0x00007d70
        /*078c*/ 	.word	0x00000006
        /*0790*/ 	.word	0x00000000
        /*0794*/ 	.short	0x010a
        /*0796*/ 	.byte	0x3f
	.zero		1


	//   ....[112]....
        /*0798*/ 	.word	0x00007dc0
        /*079c*/ 	.word	0x00000007
        /*07a0*/ 	.word	0x00000000
        /*07a4*/ 	.short	0x010a
        /*07a6*/ 	.byte	0x3f
	.zero		1


	//   ....[113]....
        /*07a8*/ 	.word	0x00007e10
        /*07ac*/ 	.word	0x00000006
        /*07b0*/ 	.word	0x00000000
        /*07b4*/ 	.short	0x010a
        /*07b6*/ 	.byte	0x3f
	.zero		1


	//   ....[114]....
        /*07b8*/ 	.word	0x00007e60
        /*07bc*/ 	.word	0x00000007
        /*07c0*/ 	.word	0x00000000
        /*07c4*/ 	.short	0x010a
        /*07c6*/ 	.byte	0x3f
	.zero		1


	//   ....[115]....
        /*07c8*/ 	.word	0x00007eb0
        /*07cc*/ 	.word	0x00000006
        /*07d0*/ 	.word	0x00000000
        /*07d4*/ 	.short	0x010a
        /*07d6*/ 	.byte	0x3f
	.zero		1


	//   ....[116]....
        /*07d8*/ 	.word	0x00007f00
        /*07dc*/ 	.word	0x00000007
        /*07e0*/ 	.word	0x00000000
        /*07e4*/ 	.short	0x010a
        /*07e6*/ 	.byte	0x3f
	.zero		1


	//   ....[117]....
        /*07e8*/ 	.word	0x00007f50
        /*07ec*/ 	.word	0x00000006
        /*07f0*/ 	.word	0x00000000
        /*07f4*/ 	.short	0x010a
        /*07f6*/ 	.byte	0x3f
	.zero		1


	//   ....[118]....
        /*07f8*/ 	.word	0x00007fa0
        /*07fc*/ 	.word	0x00000007
        /*0800*/ 	.word	0x00000000
        /*0804*/ 	.short	0x010a
        /*0806*/ 	.byte	0x3f
	.zero		1


	//   ....[119]....
        /*0808*/ 	.word	0x00007ff0
        /*080c*/ 	.word	0x00000006
        /*0810*/ 	.word	0x00000000
        /*0814*/ 	.short	0x010a
        /*0816*/ 	.byte	0x3f
	.zero		1


	//   ....[120]....
        /*0818*/ 	.word	0x00008040
        /*081c*/ 	.word	0x00000007
        /*0820*/ 	.word	0x00000000
        /*0824*/ 	.short	0x010a
        /*0826*/ 	.byte	0x3f
	.zero		1


	//   ....[121]....
        /*0828*/ 	.word	0x00008090
        /*082c*/ 	.word	0x00000006
        /*0830*/ 	.word	0x00000000
        /*0834*/ 	.short	0x010a
        /*0836*/ 	.byte	0x3f
	.zero		1


	//   ....[122]....
        /*0838*/ 	.word	0x000080e0
        /*083c*/ 	.word	0x00000007
        /*0840*/ 	.word	0x00000000
        /*0844*/ 	.short	0x010a
        /*0846*/ 	.byte	0x3f
	.zero		1


	//   ....[123]....
        /*0848*/ 	.word	0x00008130
        /*084c*/ 	.word	0x00000006
        /*0850*/ 	.word	0x00000000
        /*0854*/ 	.short	0x010a
        /*0856*/ 	.byte	0x3f
	.zero		1


	//   ....[124]....
        /*0858*/ 	.word	0x00008180
        /*085c*/ 	.word	0x00000007
        /*0860*/ 	.word	0x00000000
        /*0864*/ 	.short	0x010a
        /*0866*/ 	.byte	0x3f
	.zero		1


	//   ....[125]....
        /*0868*/ 	.word	0x000081d0
        /*086c*/ 	.word	0x00000006
        /*0870*/ 	.word	0x00000000
        /*0874*/ 	.short	0x010a
        /*0876*/ 	.byte	0x3f
	.zero		1


	//   ....[126]....
        /*0878*/ 	.word	0x00008220
        /*087c*/ 	.word	0x00000007
        /*0880*/ 	.word	0x00000000
        /*0884*/ 	.short	0x010a
        /*0886*/ 	.byte	0x3f
	.zero		1


	//   ....[127]....
        /*0888*/ 	.word	0x00008270
        /*088c*/ 	.word	0x00000006
        /*0890*/ 	.word	0x00000000
        /*0894*/ 	.short	0x010a
        /*0896*/ 	.byte	0x3f
	.zero		1


	//   ....[128]....
        /*0898*/ 	.word	0x000082c0
        /*089c*/ 	.word	0x00000007
        /*08a0*/ 	.word	0x00000000
        /*08a4*/ 	.short	0x010a
        /*08a6*/ 	.byte	0x3f
	.zero		1


	//   ....[129]....
        /*08a8*/ 	.word	0x00008310
        /*08ac*/ 	.word	0x00000006
        /*08b0*/ 	.word	0x00000000
        /*08b4*/ 	.short	0x010a
        /*08b6*/ 	.byte	0x3f
	.zero		1


	//   ....[130]....
        /*08b8*/ 	.word	0x00008360
        /*08bc*/ 	.word	0x00000007
        /*08c0*/ 	.word	0x00000000
        /*08c4*/ 	.short	0x010a
        /*08c6*/ 	.byte	0x3f
	.zero		1


	//   ....[131]....
        /*08c8*/ 	.word	0x000083b0
        /*08cc*/ 	.word	0x00000006
        /*08d0*/ 	.word	0x00000000
        /*08d4*/ 	.short	0x010a
        /*08d6*/ 	.byte	0x3f
	.zero		1


	//   ....[132]....
        /*08d8*/ 	.word	0x00008400
        /*08dc*/ 	.word	0x00000007
        /*08e0*/ 	.word	0x00000000
        /*08e4*/ 	.short	0x010a
        /*08e6*/ 	.byte	0x3f
	.zero		1


	//   ....[133]....
        /*08e8*/ 	.word	0x00008450
        /*08ec*/ 	.word	0x00000006
        /*08f0*/ 	.word	0x00000000
        /*08f4*/ 	.short	0x010a
        /*08f6*/ 	.byte	0x3f
	.zero		1


	//----- nvinfo : EIATTR_NUM_MBARRIERS
	.align		4
.L_28:
        /*08f8*/ 	.byte	0x03, 0x38
        /*08fa*/ 	.short	0x003e


	//----- nvinfo : EIATTR_EXIT_INSTR_OFFSETS
	.align		4
        /*08fc*/ 	.byte	0x04, 0x1c
        /*08fe*/ 	.short	(.L_30 - .L_29)


	//   ....[0]....
.L_29:
        /*0900*/ 	.word	0x000016f0


	//   ....[1]....
        /*0904*/ 	.word	0x00001750


	//   ....[2]....
        /*0908*/ 	.word	0x00005a90


	//   ....[3]....
        /*090c*/ 	.word	0x00005ac0


	//   ....[4]....
        /*0910*/ 	.word	0x00007940


	//----- nvinfo : EIATTR_MAX_THREADS
	.align		4
.L_30:
        /*0914*/ 	.byte	0x04, 0x05
        /*0916*/ 	.short	(.L_32 - .L_31)
.L_31:
        /*0918*/ 	.word	0x00000180
        /*091c*/ 	.word	0x00000001
        /*0920*/ 	.word	0x00000001


	//----- nvinfo : EIATTR_CRS_STACK_SIZE
	.align		4
.L_32:
        /*0924*/ 	.byte	0x04, 0x1e
        /*0926*/ 	.short	(.L_34 - .L_33)
.L_33:
        /*0928*/ 	.word	0x00000000


	//----- nvinfo : EIATTR_CBANK_PARAM_SIZE
	.align		4
.L_34:
        /*092c*/ 	.byte	0x03, 0x19
        /*092e*/ 	.short	0x0470


	//----- nvinfo : EIATTR_PARAM_CBANK
	.align		4
        /*0930*/ 	.byte	0x04, 0x0a
        /*0932*/ 	.short	(.L_36 - .L_35)
	.align		4
.L_35:
        /*0934*/ 	.word	index@(.nv.constant0._ZN7cutlass13device_kernelINS_4gemm6kernel13GemmUniversalIN4cute5tupleIJiiiiEEENS1_10collective13CollectiveMmaINS1_37MainloopSm90TmaGmmaWarpSpecializedFP8ILi28ENS5_IJNS4_1CILi4EEENSA_ILi2EEENSA_ILi1EEEEEENS1_32KernelTmaWarpSpecializedPingpongEEENS5_IJNSA_ILi64EEESH_SH_EEENS_12float_e5m2_tENS5_IJlSD_lEEESJ_SK_NS4_8TiledMMAINS4_8MMA_AtomIJNS4_4SM904GMMA30MMA_64x64x32_F32E5M2E5M2_SS_TNILNSO_7ScaleInE1ELSQ_1EEEEEENS4_6LayoutINS5_IJSD_SD_SD_EEENS5_IJNSA_ILi0EEESV_SV_EEEEENS5_IJNS4_10UnderscoreESY_SY_EEEEENS4_23SM90_TMA_LOAD_MULTICASTENS4_14ComposedLayoutINS4_7SwizzleILi2ELi4ELi3EEENS4_18smem_ptr_flag_bitsILi8EEENST_INS5_IJNSA_ILi8EEESH_EEENS5_IJSH_SD_EEEEEEEvNS4_8identityES11_S1B_vS1C_EENS_8epilogue10collective6detail29Sm90TmaWarpSpecializedAdapterINS1F_15DefaultEpilogueISJ_SK_SK_NS1E_6thread17LinearCombinationISJ_Li1EffLNS1J_9ScaleType4KindE0ELNS_15FloatRoundStyleE2ESJ_EENS1_15EpilogueDefaultEEEEEvvEEEEvNT_6ParamsE)
        /*0938*/ 	.short	0x0210
        /*093a*/ 	.short	0x0470


	//----- nvinfo : EIATTR_SW_WAR
	.align		4
.L_36:
        /*093c*/ 	.byte	0x04, 0x36
        /*093e*/ 	.short	(.L_38 - .L_37)
.L_37:
        /*0940*/ 	.word	0x00000008
.L_38:


//--------------------- .nv.callgraph             --------------------------
	.section	.nv.callgraph,"",@"SHT_CUDA_CALLGRAPH"
	.align	4
	.sectionentsize	8
	.align		4
        /*0000*/ 	.word	0x00000000
	.align		4
        /*0004*/ 	.word	0xffffffff
	.align		4
        /*0008*/ 	.word	0x00000000
	.align		4
        /*000c*/ 	.word	0xfffffffe
	.align		4
        /*0010*/ 	.word	0x00000000
	.align		4
        /*0014*/ 	.word	0xfffffffd
	.align		4
        /*0018*/ 	.word	0x00000000
	.align		4
        /*001c*/ 	.word	0xfffffffc


//--------------------- .nv.constant4             --------------------------
	.section	.nv.constant4,"a",@progbits
	.align	8
	.align		8
.nv.constant4:
        /*0000*/ 	.dword	_ZN40_INTERNAL_f019c3b9_4_k_cu_9355dded_263864cuda3std3__45__cpo5beginE
	.align		8
        /*0008*/ 	.dword	_ZN40_INTERNAL_f019c3b9_4_k_cu_9355dded_263864cuda3std3__45__cpo3endE
	.align		8
        /*0010*/ 	.dword	_ZN40_INTERNAL_f019c3b9_4_k_cu_9355dded_263864cuda3std3__45__cpo6cbeginE
	.align		8
        /*0018*/ 	.dword	_ZN40_INTERNAL_f019c3b9_4_k_cu_9355dded_263864cuda3std3__45__cpo4cendE
	.align		8
        /*0020*/ 	.dword	_ZN40_INTERNAL_f019c3b9_4_k_cu_9355dded_263864cuda3std3__442_GLOBAL__N__f019c3b9_4_k_cu_9355dded_263866ignoreE
	.align		8
        /*0028*/ 	.dword	_ZN40_INTERNAL_f019c3b9_4_k_cu_9355dded_263864cuda3std3__419piecewise_constructE
	.align		8
        /*0030*/ 	.dword	_ZN40_INTERNAL_f019c3b9_4_k_cu_9355dded_263864cuda3std3__48in_placeE
	.align		8
        /*0038*/ 	.dword	_ZN40_INTERNAL_f019c3b9_4_k_cu_9355dded_263864cuda3std6ranges3__45__cpo4swapE
	.align		8
        /*0040*/ 	.dword	_ZN40_INTERNAL_f019c3b9_4_k_cu_9355dded_263864cuda3std6ranges3__45__cpo9iter_moveE
	.align		8
        /*0048*/ 	.dword	_ZN40_INTERNAL_f019c3b9_4_k_cu_9355dded_263864cute7productE
	.align		8
        /*0050*/ 	.dword	_ZN40_INTERNAL_f019c3b9_4_k_cu_9355dded_263864cute1_E


//--------------------- .text._ZN7cutlass13device_kernelINS_4gemm6kernel13GemmUniversalIN4cute5tupleIJiiiiEEENS1_10collective13CollectiveMmaINS1_37MainloopSm90TmaGmmaWarpSpecializedFP8ILi28ENS5_IJNS4_1CILi4EEENSA_ILi2EEENSA_ILi1EEEEEENS1_32KernelTmaWarpSpecializedPingpongEEENS5_IJNSA_ILi64EEESH_SH_EEENS_12float_e5m2_tENS5_IJlSD_lEEESJ_SK_NS4_8TiledMMAINS4_8MMA_AtomIJNS4_4SM904GMMA30MMA_64x64x32_F32E5M2E5M2_SS_TNILNSO_7ScaleInE1ELSQ_1EEEEEENS4_6LayoutINS5_IJSD_SD_SD_EEENS5_IJNSA_ILi0EEESV_SV_EEEEENS5_IJNS4_10UnderscoreESY_SY_EEEEENS4_23SM90_TMA_LOAD_MULTICASTENS4_14ComposedLayoutINS4_7SwizzleILi2ELi4ELi3EEENS4_18smem_ptr_flag_bitsILi8EEENST_INS5_IJNSA_ILi8EEESH_EEENS5_IJSH_SD_EEEEEEEvNS4_8identityES11_S1B_vS1C_EENS_8epilogue10collective6detail29Sm90TmaWarpSpecializedAdapterINS1F_15DefaultEpilogueISJ_SK_SK_NS1E_6thread17LinearCombinationISJ_Li1EffLNS1J_9ScaleType4KindE0ELNS_15FloatRoundStyleE2ESJ_EENS1_15EpilogueDefaultEEEEEvvEEEEvNT_6ParamsE --------------------------
	.section	.text._ZN7cutlass13device_kernelINS_4gemm6kernel13GemmUniversalIN4cute5tupleIJiiiiEEENS1_10collective13CollectiveMmaINS1_37MainloopSm90TmaGmmaWarpSpecializedFP8ILi28ENS5_IJNS4_1CILi4EEENSA_ILi2EEENSA_ILi1EEEEEENS1_32KernelTmaWarpSpecializedPingpongEEENS5_IJNSA_ILi64EEESH_SH_EEENS_12float_e5m2_tENS5_IJlSD_lEEESJ_SK_NS4_8TiledMMAINS4_8MMA_AtomIJNS4_4SM904GMMA30MMA_64x64x32_F32E5M2E5M2_SS_TNILNSO_7ScaleInE1ELSQ_1EEEEEENS4_6LayoutINS5_IJSD_SD_SD_EEENS5_IJNSA_ILi0EEESV_SV_EEEEENS5_IJNS4_10UnderscoreESY_SY_EEEEENS4_23SM90_TMA_LOAD_MULTICASTENS4_14ComposedLayoutINS4_7SwizzleILi2ELi4ELi3EEENS4_18smem_ptr_flag_bitsILi8EEENST_INS5_IJNSA_ILi8EEESH_EEENS5_IJSH_SD_EEEEEEEvNS4_8identityES11_S1B_vS1C_EENS_8epilogue10collective6detail29Sm90TmaWarpSpecializedAdapterINS1F_15DefaultEpilogueISJ_SK_SK_NS1E_6thread17LinearCombinationISJ_Li1EffLNS1J_9ScaleType4KindE0ELNS_15FloatRoundStyleE2ESJ_EENS1_15EpilogueDefaultEEEEEvvEEEEvNT_6ParamsE,"ax",@progbits
	.align	128
.text._ZN7cutlass13device_kernelINS_4gemm6kernel13GemmUniversalIN4cute5tupleIJiiiiEEENS1_10collective13CollectiveMmaINS1_37MainloopSm90TmaGmmaWarpSpecializedFP8ILi28ENS5_IJNS4_1CILi4EEENSA_ILi2EEENSA_ILi1EEEEEENS1_32KernelTmaWarpSpecializedPingpongEEENS5_IJNSA_ILi64EEESH_SH_EEENS_12float_e5m2_tENS5_IJlSD_lEEESJ_SK_NS4_8TiledMMAINS4_8MMA_AtomIJNS4_4SM904GMMA30MMA_64x64x32_F32E5M2E5M2_SS_TNILNSO_7ScaleInE1ELSQ_1EEEEEENS4_6LayoutINS5_IJSD_SD_SD_EEENS5_IJNSA_ILi0EEESV_SV_EEEEENS5_IJNS4_10UnderscoreESY_SY_EEEEENS4_23SM90_TMA_LOAD_MULTICASTENS4_14ComposedLayoutINS4_7SwizzleILi2ELi4ELi3EEENS4_18smem_ptr_flag_bitsILi8EEENST_INS5_IJNSA_ILi8EEESH_EEENS5_IJSH_SD_EEEEEEEvNS4_8identityES11_S1B_vS1C_EENS_8epilogue10collective6detail29Sm90TmaWarpSpecializedAdapterINS1F_15DefaultEpilogueISJ_SK_SK_NS1E_6thread17LinearCombinationISJ_Li1EffLNS1J_9ScaleType4KindE0ELNS_15FloatRoundStyleE2ESJ_EENS1_15EpilogueDefaultEEEEEvvEEEEvNT_6ParamsE:
        .type           _ZN7cutlass13device_kernelINS_4gemm6kernel13GemmUniversalIN4cute5tupleIJiiiiEEENS1_10collective13CollectiveMmaINS1_37MainloopSm90TmaGmmaWarpSpecializedFP8ILi28ENS5_IJNS4_1CILi4EEENSA_ILi2EEENSA_ILi1EEEEEENS1_32KernelTmaWarpSpecializedPingpongEEENS5_IJNSA_ILi64EEESH_SH_EEENS_12float_e5m2_tENS5_IJlSD_lEEESJ_SK_NS4_8TiledMMAINS4_8MMA_AtomIJNS4_4SM904GMMA30MMA_64x64x32_F32E5M2E5M2_SS_TNILNSO_7ScaleInE1ELSQ_1EEEEEENS4_6LayoutINS5_IJSD_SD_SD_EEENS5_IJNSA_ILi0EEESV_SV_EEEEENS5_IJNS4_10UnderscoreESY_SY_EEEEENS4_23SM90_TMA_LOAD_MULTICASTENS4_14ComposedLayoutINS4_7SwizzleILi2ELi4ELi3EEENS4_18smem_ptr_flag_bitsILi8EEENST_INS5_IJNSA_ILi8EEESH_EEENS5_IJSH_SD_EEEEEEEvNS4_8identityES11_S1B_vS1C_EENS_8epilogue10collective6detail29Sm90TmaWarpSpecializedAdapterINS1F_15DefaultEpilogueISJ_SK_SK_NS1E_6thread17LinearCombinationISJ_Li1EffLNS1J_9ScaleType4KindE0ELNS_15FloatRoundStyleE2ESJ_EENS1_15EpilogueDefaultEEEEEvvEEEEvNT_6ParamsE,@function
        .size           _ZN7cutlass13device_kernelINS_4gemm6kernel13GemmUniversalIN4cute5tupleIJiiiiEEENS1_10collective13CollectiveMmaINS1_37MainloopSm90TmaGmmaWarpSpecializedFP8ILi28ENS5_IJNS4_1CILi4EEENSA_ILi2EEENSA_ILi1EEEEEENS1_32KernelTmaWarpSpecializedPingpongEEENS5_IJNSA_ILi64EEESH_SH_EEENS_12float_e5m2_tENS5_IJlSD_lEEESJ_SK_NS4_8TiledMMAINS4_8MMA_AtomIJNS4_4SM904GMMA30MMA_64x64x32_F32E5M2E5M2_SS_TNILNSO_7ScaleInE1ELSQ_1EEEEEENS4_6LayoutINS5_IJSD_SD_SD_EEENS5_IJNSA_ILi0EEESV_SV_EEEEENS5_IJNS4_10UnderscoreESY_SY_EEEEENS4_23SM90_TMA_LOAD_MULTICASTENS4_14ComposedLayoutINS4_7SwizzleILi2ELi4ELi3EEENS4_18smem_ptr_flag_bitsILi8EEENST_INS5_IJNSA_ILi8EEESH_EEENS5_IJSH_SD_EEEEEEEvNS4_8identityES11_S1B_vS1C_EENS_8epilogue10collective6detail29Sm90TmaWarpSpecializedAdapterINS1F_15DefaultEpilogueISJ_SK_SK_NS1E_6thread17LinearCombinationISJ_Li1EffLNS1J_9ScaleType4KindE0ELNS_15FloatRoundStyleE2ESJ_EENS1_15EpilogueDefaultEEEEEvvEEEEvNT_6ParamsE,(.L_x_193 - _ZN7cutlass13device_kernelINS_4gemm6kernel13GemmUniversalIN4cute5tupleIJiiiiEEENS1_10collective13CollectiveMmaINS1_37MainloopSm90TmaGmmaWarpSpecializedFP8ILi28ENS5_IJNS4_1CILi4EEENSA_ILi2EEENSA_ILi1EEEEEENS1_32KernelTmaWarpSpecializedPingpongEEENS5_IJNSA_ILi64EEESH_SH_EEENS_12float_e5m2_tENS5_IJlSD_lEEESJ_SK_NS4_8TiledMMAINS4_8MMA_AtomIJNS4_4SM904GMMA30MMA_64x64x32_F32E5M2E5M2_SS_TNILNSO_7ScaleInE1ELSQ_1EEEEEENS4_6LayoutINS5_IJSD_SD_SD_EEENS5_IJNSA_ILi0EEESV_SV_EEEEENS5_IJNS4_10UnderscoreESY_SY_EEEEENS4_23SM90_TMA_LOAD_MULTICASTENS4_14ComposedLayoutINS4_7SwizzleILi2ELi4ELi3EEENS4_18smem_ptr_flag_bitsILi8EEENST_INS5_IJNSA_ILi8EEESH_EEENS5_IJSH_SD_EEEEEEEvNS4_8identityES11_S1B_vS1C_EENS_8epilogue10collective6detail29Sm90TmaWarpSpecializedAdapterINS1F_15DefaultEpilogueISJ_SK_SK_NS1E_6thread17LinearCombinationISJ_Li1EffLNS1J_9ScaleType4KindE0ELNS_15FloatRoundStyleE2ESJ_EENS1_15EpilogueDefaultEEEEEvvEEEEvNT_6ParamsE)
        .other          _ZN7cutlass13device_kernelINS_4gemm6kernel13GemmUniversalIN4cute5tupleIJiiiiEEENS1_10collective13CollectiveMmaINS1_37MainloopSm90TmaGmmaWarpSpecializedFP8ILi28ENS5_IJNS4_1CILi4EEENSA_ILi2EEENSA_ILi1EEEEEENS1_32KernelTmaWarpSpecializedPingpongEEENS5_IJNSA_ILi64EEESH_SH_EEENS_12float_e5m2_tENS5_IJlSD_lEEESJ_SK_NS4_8TiledMMAINS4_8MMA_AtomIJNS4_4SM904GMMA30MMA_64x64x32_F32E5M2E5M2_SS_TNILNSO_7ScaleInE1ELSQ_1EEEEEENS4_6LayoutINS5_IJSD_SD_SD_EEENS5_IJNSA_ILi0EEESV_SV_EEEEENS5_IJNS4_10UnderscoreESY_SY_EEEEENS4_23SM90_TMA_LOAD_MULTICASTENS4_14ComposedLayoutINS4_7SwizzleILi2ELi4ELi3EEENS4_18smem_ptr_flag_bitsILi8EEENST_INS5_IJNSA_ILi8EEESH_EEENS5_IJSH_SD_EEEEEEEvNS4_8identityES11_S1B_vS1C_EENS_8epilogue10collective6detail29Sm90TmaWarpSpecializedAdapterINS1F_15DefaultEpilogueISJ_SK_SK_NS1E_6thread17LinearCombinationISJ_Li1EffLNS1J_9ScaleType4KindE0ELNS_15FloatRoundStyleE2ESJ_EENS1_15EpilogueDefaultEEEEEvvEEEEvNT_6ParamsE,@"STO_CUDA_ENTRY STV_DEFAULT"
_ZN7cutlass13device_kernelINS_4gemm6kernel13GemmUniversalIN4cute5tupleIJiiiiEEENS1_10collective13CollectiveMmaINS1_37MainloopSm90TmaGmmaWarpSpecializedFP8ILi28ENS5_IJNS4_1CILi4EEENSA_ILi2EEENSA_ILi1EEEEEENS1_32KernelTmaWarpSpecializedPingpongEEENS5_IJNSA_ILi64EEESH_SH_EEENS_12float_e5m2_tENS5_IJlSD_lEEESJ_SK_NS4_8TiledMMAINS4_8MMA_AtomIJNS4_4SM904GMMA30MMA_64x64x32_F32E5M2E5M2_SS_TNILNSO_7ScaleInE1ELSQ_1EEEEEENS4_6LayoutINS5_IJSD_SD_SD_EEENS5_IJNSA_ILi0EEESV_SV_EEEEENS5_IJNS4_10UnderscoreESY_SY_EEEEENS4_23SM90_TMA_LOAD_MULTICASTENS4_14ComposedLayoutINS4_7SwizzleILi2ELi4ELi3EEENS4_18smem_ptr_flag_bitsILi8EEENST_INS5_IJNSA_ILi8EEESH_EEENS5_IJSH_SD_EEEEEEEvNS4_8identityES11_S1B_vS1C_EENS_8epilogue10collective6detail29Sm90TmaWarpSpecializedAdapterINS1F_15DefaultEpilogueISJ_SK_SK_NS1E_6thread17LinearCombinationISJ_Li1EffLNS1J_9ScaleType4KindE0ELNS_15FloatRoundStyleE2ESJ_EENS1_15EpilogueDefaultEEEEEvvEEEEvNT_6ParamsE:
[----:B------:R-:W-:Y:S01]  /*0000*/  LDC R1, c[0x0][0x28] ;  /* 0x00000a00ff017b82 */ /* 0x000fe20000000800 */
[----:B------:R-:W0:Y:S01]  /*0010*/  S2R R11, SR_TID.X ;  /* 0x00000000000b7919 */ /* 0x000e220000002100 */
[----:B------:R-:W-:Y:S01]  /*0020*/  ELECT P0, URZ, PT ;  /* 0x00000000003f782f */ /* 0x000fe20003800000 */
[----:B------:R-:W-:Y:S01]  /*0030*/  BSSY B0, `(.L_x_0) ;  /* 0x000000f000007945 */ /* 0x000fe20003800000 */
[--C-:B0-----:R-:W-:Y:S02]  /*0040*/  SHF.R.U32.HI R0, RZ, 0x5, R11.reuse ;  /* 0x00000005ff007819 */ /* 0x101fe4000001160b */
[----:B------:R-:W-:-:S03]  /*0050*/  SHF.R.U32.HI R3, RZ, 0x7, R11 ;  /* 0x00000007ff037819 */ /* 0x000fc6000001160b */
[----:B------:R-:W0:Y:S04]  /*0060*/  SHFL.IDX PT, R2, R0, RZ, 0x1f ;  /* 0x00001fff00027589 */ /* 0x000e2800000e0000 */
[----:B------:R1:W2:Y:S01]  /*0070*/  SHFL.IDX PT, R5, R3, RZ, 0x1f ;  /* 0x00001fff03057589 */ /* 0x0002a200000e0000 */
[----:B0-----:R-:W-:-:S13]  /*0080*/  ISETP.NE.OR P0, PT, R2, RZ, !P0 ;  /* 0x000000ff0200720c */ /* 0x001fda0004705670 */
[----:B-12---:R-:W-:Y:S05]  /*0090*/  @P0 BRA `(.L_x_1) ;  /* 0x0000000000200947 */ /* 0x006fea0003800000 */
[----:B------:R-:W-:Y:S02]  /*00a0*/  ULDC.64 UR4, c[0x0][0x198] ;  /* 0x0000660000047ab9 */ /* 0x000fe40000000a00 */
[----:B------:R-:W-:Y:S02]  /*00b0*/  UIADD3 UR6, UP0, UR4, 0xf0, URZ ;  /* 0x000000f004067890 */ /* 0x000fe4000ff1e03f */
[----:B------:R-:W-:Y:S02]  /*00c0*/  UIADD3 UR4, UP1, UR4, 0x1f0, URZ ;  /* 0x000001f004047890 */ /* 0x000fe4000ff3e03f */
[----:B------:R-:W-:Y:S02]  /*00d0*/  UIADD3.X UR7, URZ, UR5, URZ, UP0, !UPT ;  /* 0x000000053f077290 */ /* 0x000fe400087fe43f */
[----:B------:R-:W-:-:S07]  /*00e0*/  UIADD3.X UR5, URZ, UR5, URZ, UP1, !UPT ;  /* 0x000000053f057290 */ /* 0x000fce0008ffe43f */
[----:B------:R0:W-:Y:S02]  /*00f0*/  UTMACCTL.PF [UR6] ;  /* 0x00000000060079b9 */ /* 0x0001e40008040000 */
[----:B------:R0:W-:Y:S02]  /*0100*/  UTMACCTL.PF [UR4] ;  /* 0x00000000040079b9 */ /* 0x0001e40008040000 */
[----:B0-----:R-:W-:Y:S01]  /*0110*/  NOP ;  /* 0x0000000000007918 */ /* 0x001fe20000000000 */
.L_x_1:
[----:B------:R-:W-:Y:S05]  /*0120*/  BSYNC B0 ;  /* 0x0000000000007941 */ /* 0x000fea0003800000 */
.L_x_0:
[----:B------:R-:W0:Y:S02]  /*0130*/  SHFL.IDX PT, R6, R0, RZ, 0x1f ;  /* 0x00001fff00067589 */ /* 0x000e2400000e0000 */
[----:B0-----:R-:W-:-:S13]  /*0140*/  ISETP.NE.AND P0, PT, R6, RZ, PT ;  /* 0x000000ff0600720c */ /* 0x001fda0003f05270 */
[----:B------:R-:W-:Y:S05]  /*0150*/  @P0 BRA `(.L_x_2) ;  /* 0x0000000400240947 */ /* 0x000fea0003800000 */
[----:B------:R-:W-:Y:S01]  /*0160*/  ELECT P0, URZ, PT ;  /* 0x00000000003f782f */ /* 0x000fe20003800000 */
[----:B------:R-:W-:-:S12]  /*0170*/  BSSY B0, `(.L_x_2) ;  /* 0x0000047000007945 */ /* 0x000fd80003800000 */
[----:B------:R-:W-:Y:S05]  /*0180*/  @!P0 BRA `(.L_x_3) ;  /* 0x0000000400148947 */ /* 0x000fea0003800000 */
[----:B------:R-:W0:Y:S01]  /*0190*/  S2UR UR8, SR_CgaCtaId ;  /* 0x00000000000879c3 */ /* 0x000e220000008800 */
[----:B------:R-:W-:Y:S01]  /*01a0*/  UMOV UR4, 0x400 ;  /* 0x0000040000047882 */ /* 0x000fe20000000000 */
[----:B------:R-:W-:Y:S01]  /*01b0*/  UMOV UR5, 0x1 ;  /* 0x0000000100057882 */ /* 0x000fe20000000000 */
[----:B------:R-:W-:Y:S02]  /*01c0*/  UMOV UR6, 0x5 ;  /* 0x0000000500067882 */ /* 0x000fe40000000000 */
[----:B------:R-:W-:-:S04]  /*01d0*/  UIADD3 UR6, -UR6, 0x100000, URZ ;  /* 0x0010000006067890 */ /* 0x000fc8000fffe13f */
[----:B------:R-:W-:Y:S02]  /*01e0*/  USHF.L.U32 UR7, UR6, 0xb, URZ ;  /* 0x0000000b06077899 */ /* 0x000fe4000800063f */
[----:B------:R-:W-:Y:S02]  /*01f0*/  USHF.L.U32 UR6, UR6, 0x1, URZ ;  /* 0x0000000106067899 */ /* 0x000fe4000800063f */
[----:B0-----:R-:W-:Y:S02]  /*0200*/  ULEA UR8, UR8, UR4, 0x18 ;  /* 0x0000000408087291 */ /* 0x001fe4000f8ec03f */
[----:B------:R-:W-:-:S04]  /*0210*/  UIADD3 UR4, -UR5, 0x100000, URZ ;  /* 0x0010000005047890 */ /* 0x000fc8000fffe13f */
[----:B------:R-:W-:Y:S02]  /*0220*/  USHF.L.U32 UR5, UR4, 0xb, URZ ;  /* 0x0000000b04057899 */ /* 0x000fe4000800063f */
[----:B------:R-:W-:Y:S01]  /*0230*/  USHF.L.U32 UR4, UR4, 0x1, URZ ;  /* 0x0000000104047899 */ /* 0x000fe2000800063f */
[----:B------:R-:W0:Y:S11]  /*0240*/  FENCE.VIEW.ASYNC.S ;  /* 0x00000000000073c6 */ /* 0x000e360000000000 */
[----:B0-----:R0:W1:Y:S01]  /*0250*/  SYNCS.EXCH.64 URZ, [UR8], UR4 ;  /* 0x00000004083f75b2 */ /* 0x0010620008000100 */
[----:B------:R0:W2:Y:S01]  /*0260*/  SYNCS.EXCH.64 URZ, [UR8+0xe0], UR6 ;  /* 0x0000e006083f75b2 */ /* 0x0000a20008000100 */
[----:B------:R0:W3:Y:S01]  /*0270*/  SYNCS.EXCH.64 URZ, [UR8+0x8], UR4 ;  /* 0x00000804083f75b2 */ /* 0x0000e20008000100 */
[----:B------:R0:W4:Y:S01]  /*0280*/  SYNCS.EXCH.64 URZ, [UR8+0xe8], UR6 ;  /* 0x0000e806083f75b2 */ /* 0x0001220008000100 */
[----:B------:R0:W0:Y:S01]  /*0290*/  SYNCS.EXCH.64 URZ, [UR8+0x10], UR4 ;  /* 0x00001004083f75b2 */ /* 0x0000220008000100 */
        /* <DEDUP_REMOVED lines=51> */
[----:B-1234-:R-:W-:Y:S01]  /*05d0*/  NOP ;  /* 0x0000000000007918 */ /* 0x01efe20000000000 */
.L_x_3:
[----:B0-----:R-:W-:Y:S05]  /*05e0*/  BSYNC B0 ;  /* 0x0000000000007941 */ /* 0x001fea0003800000 */
.L_x_2:
[----:B------:R-:W-:Y:S01]  /*05f0*/  SHF.R.S32.HI R4, RZ, 0x1f, R11 ;  /* 0x0000001fff047819 */ /* 0x000fe2000001140b */
[----:B------:R-:W0:Y:S01]  /*0600*/  SHFL.IDX PT, R7, R0, RZ, 0x1f ;  /* 0x00001fff00077589 */ /* 0x000e2200000e0000 */
[----:B------:R-:W1:Y:S01]  /*0610*/  S2UR UR12, SR_CTAID.X ;  /* 0x00000000000c79c3 */ /* 0x000e620000002500 */
[----:B------:R-:W-:Y:S02]  /*0620*/  ELECT P0, URZ, PT ;  /* 0x00000000003f782f */ /* 0x000fe40003800000 */
[----:B------:R-:W-:Y:S01]  /*0630*/  LEA.HI R4, R4, R11, RZ, 0x7 ;  /* 0x0000000b04047211 */ /* 0x000fe200078f38ff */
[----:B------:R-:W2:Y:S01]  /*0640*/  SHFL.IDX PT, R8, R0, RZ, 0x1f ;  /* 0x00001fff00087589 */ /* 0x000ea200000e0000 */
[----:B------:R-:W-:Y:S01]  /*0650*/  SHF.R.S32.HI R9, RZ, 0x1f, R6 ;  /* 0x0000001fff097819 */ /* 0x000fe20000011406 */
[----:B------:R-:W-:Y:S01]  /*0660*/  ULDC UR4, c[0x0][0x150] ;  /* 0x0000540000047ab9 */ /* 0x000fe20000000800 */
[----:B------:R-:W-:Y:S01]  /*0670*/  LOP3.LUT R4, R4, 0xffffff80, RZ, 0xc0, !PT ;  /* 0xffffff8004047812 */ /* 0x000fe200078ec0ff */
[----:B------:R-:W3:Y:S01]  /*0680*/  S2R R16, SR_CTAID.Y ;  /* 0x0000000000107919 */ /* 0x000ee20000002600 */
[----:B------:R-:W-:Y:S01]  /*0690*/  LEA.HI R9, R9, R6, RZ, 0x2 ;  /* 0x0000000609097211 */ /* 0x000fe200078f10ff */
[----:B------:R-:W4:Y:S01]  /*06a0*/  LDC R12, c[0x0][0x144] ;  /* 0x00005100ff0c7b82 */ /* 0x000f220000000800 */
[----:B------:R-:W-:Y:S01]  /*06b0*/  ELECT P1, URZ, PT ;  /* 0x00000000003f782f */ /* 0x000fe20003820000 */
[----:B------:R-:W-:Y:S01]  /*06c0*/  IMAD.IADD R10, R11, 0x1, -R4 ;  /* 0x000000010b0a7824 */ /* 0x000fe200078e0a04 */
[----:B------:R5:W4:Y:S01]  /*06d0*/  SHFL.IDX PT, R14, R3, RZ, 0x1f ;  /* 0x00001fff030e7589 */ /* 0x000b2200000e0000 */
[----:B------:R-:W-:Y:S01]  /*06e0*/  LOP3.LUT R9, R9, 0x3ffffffc, RZ, 0xc0, !PT ;  /* 0x3ffffffc09097812 */ /* 0x000fe200078ec0ff */
[----:B------:R-:W-:Y:S01]  /*06f0*/  ULDC UR5, c[0x0][0x154] ;  /* 0x0000550000057ab9 */ /* 0x000fe20000000800 */
[----:B------:R-:W-:Y:S01]  /*0700*/  UMOV UR11, 0x80 ;  /* 0x00000080000b7882 */ /* 0x000fe20000000000 */
[----:B------:R-:W-:Y:S01]  /*0710*/  SHF.R.S32.HI R19, RZ, 0x1f, R10 ;  /* 0x0000001fff137819 */ /* 0x000fe2000001140a */
[----:B------:R-:W3:Y:S01]  /*0720*/  LDC R13, c[0x0][0x140] ;  /* 0x00005000ff0d7b82 */ /* 0x000ee20000000800 */
[----:B------:R-:W-:Y:S01]  /*0730*/  IMAD.IADD R9, R6, 0x1, -R9 ;  /* 0x0000000106097824 */ /* 0x000fe200078e0a09 */
[----:B------:R-:W-:Y:S01]  /*0740*/  NOP ;  /* 0x0000000000007918 */ /* 0x000fe20000000000 */
[----:B------:R-:W-:Y:S01]  /*0750*/  LEA.HI R4, R19, R10, RZ, 0x3 ;  /* 0x0000000a13047211 */ /* 0x000fe200078f18ff */
[----:B------:R-:W-:Y:S01]  /*0760*/  NOP ;  /* 0x0000000000007918 */ /* 0x000fe20000000000 */
[----:B-----5:R-:W-:Y:S01]  /*0770*/  SHF.R.S32.HI R3, RZ, 0x1f, R2 ;  /* 0x0000001fff037819 */ /* 0x020fe20000011402 */
[----:B------:R-:W-:Y:S01]  /*0780*/  VIADD R40, R5, 0xffffffff ;  /* 0xffffffff05287836 */ /* 0x000fe20000000000 */
[----:B0-----:R-:W-:Y:S01]  /*0790*/  ISETP.NE.OR P0, PT, R7, RZ, !P0 ;  /* 0x000000ff0700720c */ /* 0x001fe20004705670 */
[----:B------:R-:W0:Y:S01]  /*07a0*/  LDC R25, c[0x0][0x148] ;  /* 0x00005200ff197b82 */ /* 0x000e220000000800 */
[----:B------:R-:W-:-:S02]  /*07b0*/  SHF.R.S32.HI R7, RZ, 0x3, R4 ;  /* 0x00000003ff077819 */ /* 0x000fc40000011404 */
[----:B-1----:R-:W-:Y:S02]  /*07c0*/  I2FP.F32.U32 R0, UR12 ;  /* 0x0000000c00007c45 */ /* 0x002fe40008201000 */
[----:B------:R-:W-:Y:S02]  /*07d0*/  SHF.R.S32.HI R4, RZ, 0x1f, R4 ;  /* 0x0000001fff047819 */ /* 0x000fe40000011404 */
[----:B------:R-:W-:Y:S01]  /*07e0*/  LEA.HI R3, R3, R2, RZ, 0x2 ;  /* 0x0000000203037211 */ /* 0x000fe200078f10ff */
[----:B------:R-:W-:Y:S01]  /*07f0*/  FMUL R0, R0, UR4 ;  /* 0x0000000400007c20 */ /* 0x000fe20008400000 */
[----:B------:R-:W-:Y:S01]  /*0800*/  LEA.HI R4, R4, R7, RZ, 0x2 ;  /* 0x0000000704047211 */ /* 0x000fe200078f10ff */
[----:B------:R-:W-:Y:S01]  /*0810*/  UMOV UR4, 0x20 ;  /* 0x0000002000047882 */ /* 0x000fe20000000000 */
[----:B--2---:R-:W-:Y:S01]  /*0820*/  ISETP.NE.OR P1, PT, R8, RZ, !P1 ;  /* 0x000000ff0800720c */ /* 0x004fe20004f25670 */
[----:B------:R-:W-:Y:S01]  /*0830*/  VOTEU.ALL UP2, P0 ;  /* 0x00000000003f7886 */ /* 0x000fe20000040000 */
[----:B------:R-:W-:Y:S01]  /*0840*/  LOP3.LUT R4, R4, 0xfffffffc, RZ, 0xc0, !PT ;  /* 0xfffffffc04047812 */ /* 0x000fe200078ec0ff */
[----:B------:R-:W1:Y:S01]  /*0850*/  F2I.U32.TRUNC.NTZ R0, R0 ;  /* 0x0000000000007305 */ /* 0x000e62000020f000 */
[----:B------:R-:W-:Y:S01]  /*0860*/  LOP3.LUT R3, R3, 0xfffffffc, RZ, 0xc0, !PT ;  /* 0xfffffffc03037812 */ /* 0x000fe200078ec0ff */
[----:B------:R-:W-:Y:S01]  /*0870*/  VOTEU.ALL UP0, P0 ;  /* 0x00000000003f7886 */ /* 0x000fe20000000000 */
[----:B------:R-:W2:Y:S01]  /*0880*/  @!UP2 S2UR UR7, SR_CgaCtaId ;  /* 0x000000000007a9c3 */ /* 0x000ea20000008800 */
[----:B------:R-:W-:Y:S01]  /*0890*/  IMAD.IADD R4, R7, 0x1, -R4 ;  /* 0x0000000107047824 */ /* 0x000fe200078e0a04 */
[----:B------:R-:W-:Y:S01]  /*08a0*/  @!UP2 UMOV UR6, 0x400 ;  /* 0x000004000006a882 */ /* 0x000fe20000000000 */
[----:B------:R-:W-:Y:S01]  /*08b0*/  IMAD.IADD R18, R2, 0x1, -R3 ;  /* 0x0000000102127824 */ /* 0x000fe200078e0a03 */
[----:B---3--:R-:W-:Y:S01]  /*08c0*/  ISETP.EQ.U32.AND P2, PT, R13, 0x1, PT ;  /* 0x000000010d00780c */ /* 0x008fe20003f42070 */
[----:B------:R-:W-:Y:S01]  /*08d0*/  IMAD R4, R9, 0x4, R4 ;  /* 0x0000000409047824 */ /* 0x000fe200078e0204 */
[----:B------:R-:W-:Y:S01]  /*08e0*/  VOTEU.ALL UP1, P0 ;  /* 0x00000000003f7886 */ /* 0x000fe20000020000 */
[----:B------:R-:W-:Y:S01]  /*08f0*/  VOTEU.ALL UP3, P1 ;  /* 0x00000000003f7886 */ /* 0x000fe20000860000 */
[----:B------:R-:W-:Y:S01]  /*0900*/  VOTEU.ALL UP4, P1 ;  /* 0x00000000003f7886 */ /* 0x000fe20000880000 */
[----:B------:R-:W-:Y:S01]  /*0910*/  VOTEU.ALL UP5, P1 ;  /* 0x00000000003f7886 */ /* 0x000fe200008a0000 */
[----:B------:R-:W-:Y:S01]  /*0920*/  SHF.R.S32.HI R3, RZ, 0x1f, R4 ;  /* 0x0000001fff037819 */ /* 0x000fe20000011404 */
[----:B------:R-:W-:Y:S01]  /*0930*/  IMAD.MOV.U32 R13, RZ, RZ, 0x1 ;  /* 0x00000001ff0d7424 */ /* 0x000fe200078e00ff */
[----:B------:R-:W3:Y:S01]  /*0940*/  @!UP3 S2UR UR10, SR_CgaCtaId ;  /* 0x00000000000ab9c3 */ /* 0x000ee20000008800 */
[----:B-1----:R-:W-:Y:S01]  /*0950*/  IMAD.MOV R7, RZ, RZ, -R0 ;  /* 0x000000ffff077224 */ /* 0x002fe200078e0a00 */
[----:B------:R-:W-:Y:S01]  /*0960*/  LEA.HI R3, R3, R4, RZ, 0x2 ;  /* 0x0000000403037211 */ /* 0x000fe200078f10ff */
[----:B------:R-:W-:Y:S01]  /*0970*/  @!UP3 UMOV UR9, 0x400 ;  /* 0x000004000009b882 */ /* 0x000fe20000000000 */
[----:B------:R-:W-:Y:S01]  /*0980*/  I2FP.F32.U32 R0, R16 ;  /* 0x0000001000007245 */ /* 0x000fe20000201000 */
[----:B----4-:R-:W-:Y:S01]  /*0990*/  IMAD R24, R12, R7, UR12 ;  /* 0x0000000c0c187e24 */ /* 0x010fe2000f8e0207 */
[----:B------:R-:W-:Y:S01]  /*09a0*/  LOP3.LUT R7, R3, 0xfffffffc, RZ, 0xc0, !PT ;  /* 0xfffffffc03077812 */ /* 0x000fe200078ec0ff */
[----:B------:R-:W-:Y:S01]  /*09b0*/  IMAD.SHL.U32 R3, R4, 0x4, RZ ;  /* 0x0000000404037824 */ /* 0x000fe200078e00ff */
[----:B------:R-:W-:Y:S01]  /*09c0*/  LOP3.LUT P0, RZ, R10, 0x7, RZ, 0xc0, !PT ;  /* 0x000000070aff7812 */ /* 0x000fe2000780c0ff */
[----:B------:R-:W-:Y:S01]  /*09d0*/  FMUL R0, R0, UR5 ;  /* 0x0000000500007c20 */ /* 0x000fe20008400000 */
[----:B------:R-:W-:-:S04]  /*09e0*/  @!UP2 UIADD3 UR4, -UR4, 0x100000, URZ ;  /* 0x001000000404a890 */ /* 0x000fc8000fffe13f */
[----:B------:R-:W-:Y:S02]  /*09f0*/  @!UP2 USHF.L.U32 UR5, UR4, 0xb, URZ ;  /* 0x0000000b0405a899 */ /* 0x000fe4000800063f */
[----:B------:R-:W-:Y:S01]  /*0a00*/  @!UP2 USHF.L.U32 UR4, UR4, 0x1, URZ ;  /* 0x000000010404a899 */ /* 0x000fe2000800063f */
[C---:B------:R-:W-:Y:S01]  /*0a10*/  IMAD.IADD R7, R4.reuse, 0x1, -R7 ;  /* 0x0000000104077824 */ /* 0x040fe200078e0a07 */
[----:B------:R-:W-:Y:S01]  /*0a20*/  LOP3.LUT R12, R4, 0xc, R3, 0x78, !PT ;  /* 0x0000000c040c7812 */ /* 0x000fe200078e7803 */
[----:B--2---:R-:W-:Y:S01]  /*0a30*/  @!UP2 ULEA UR8, UR7, UR6, 0x18 ;  /* 0x000000060708a291 */ /* 0x004fe2000f8ec03f */
[----:B------:R-:W-:Y:S01]  /*0a40*/  ISETP.GE.U32.AND P6, PT, R40, 0x2, PT ;  /* 0x000000022800780c */ /* 0x000fe20003fc6070 */
[----:B------:R-:W1:Y:S01]  /*0a50*/  F2I.U32.TRUNC.NTZ R0, R0 ;  /* 0x0000000000007305 */ /* 0x000e62000020f000 */
[----:B------:R-:W-:Y:S01]  /*0a60*/  ISETP.NE.AND P4, PT, R7, R24, PT ;  /* 0x000000180700720c */ /* 0x000fe20003f85270 */
[----:B------:R-:W-:-:S04]  /*0a70*/  @!UP3 UIADD3 UR6, -UR11, 0x100000, URZ ;  /* 0x001000000b06b890 */ /* 0x000fc8000fffe13f */
[----:B------:R-:W-:Y:S02]  /*0a80*/  @!UP3 USHF.L.U32 UR7, UR6, 0xb, URZ ;  /* 0x0000000b0607b899 */ /* 0x000fe4000800063f */
[----:B------:R-:W-:Y:S01]  /*0a90*/  @!UP3 USHF.L.U32 UR6, UR6, 0x1, URZ ;  /* 0x000000010606b899 */ /* 0x000fe2000800063f */
[----:B------:R-:W-:Y:S01]  /*0aa0*/  ISETP.LT.U32.AND P0, PT, R12, 0x8, !P0 ;  /* 0x000000080c00780c */ /* 0x000fe20004701070 */
[----:B------:R-:W-:Y:S01]  /*0ab0*/  VOTEU.ALL UP2, P1 ;  /* 0x00000000003f7886 */ /* 0x000fe20000840000 */
[----:B------:R-:W-:Y:S02]  /*0ac0*/  R2UR UR15, R14 ;  /* 0x000000000e0f72ca */ /* 0x000fe400000e0000 */
[----:B------:R-:W-:Y:S01]  /*0ad0*/  ISETP.NE.AND P3, PT, R5, RZ, PT ;  /* 0x000000ff0500720c */ /* 0x000fe20003f65270 */
[----:B---3--:R-:W-:Y:S01]  /*0ae0*/  @!UP3 ULEA UR9, UR10, UR9, 0x18 ;  /* 0x000000090a09b291 */ /* 0x008fe2000f8ec03f */
[----:B------:R-:W2:Y:S02]  /*0af0*/  FENCE.VIEW.ASYNC.S ;  /* 0x00000000000073c6 */ /* 0x000ea40000000000 */
[----:B--2---:R2:W3:Y:S01]  /*0b00*/  @!UP0 SYNCS.EXCH.64 URZ, [UR8+0x1f0], UR4 ;  /* 0x0001f004083f85b2 */ /* 0x0044e20008000100 */
[----:B------:R-:W-:Y:S01]  /*0b10*/  VOTEU.ALL UP3, P1 ;  /* 0x00000000003f7886 */ /* 0x000fe20000860000 */
[----:B------:R-:W-:-:S02]  /*0b20*/  ISETP.NE.AND P1, PT, R18, 0x3, PT ;  /* 0x000000031200780c */ /* 0x000fc40003f25270 */
[----:B------:R-:W-:Y:S01]  /*0b30*/  @P4 SHF.R.S32.HI R3, RZ, 0x1f, R12 ;  /* 0x0000001fff034819 */ /* 0x000fe2000001140c */
[----:B-1----:R-:W-:Y:S01]  /*0b40*/  IMAD.MOV R26, RZ, RZ, -R0 ;  /* 0x000000ffff1a7224 */ /* 0x002fe200078e0a00 */
[----:B------:R-:W-:Y:S02]  /*0b50*/  ISETP.EQ.OR P1, PT, R18, RZ, !P1 ;  /* 0x000000ff1200720c */ /* 0x000fe40004f22670 */
[----:B------:R-:W-:Y:S01]  /*0b60*/  @P4 LEA.HI R3, R3, R12, RZ, 0x2 ;  /* 0x0000000c03034211 */ /* 0x000fe200078f10ff */
[----:B0-----:R-:W-:Y:S01]  /*0b70*/  IMAD R0, R25, R26, R16 ;  /* 0x0000001a19007224 */ /* 0x001fe200078e0210 */
[----:B------:R-:W-:Y:S02]  /*0b80*/  ISETP.EQ.AND P1, PT, R5, RZ, P1 ;  /* 0x000000ff0500720c */ /* 0x000fe40000f22270 */
[----:B------:R-:W-:Y:S02]  /*0b90*/  @P4 SHF.R.S32.HI R3, RZ, 0x2, R3 ;  /* 0x00000002ff034819 */ /* 0x000fe40000011403 */
[----:B------:R-:W-:Y:S01]  /*0ba0*/  SEL R7, RZ, 0x1, !P1 ;  /* 0x00000001ff077807 */ /* 0x000fe20004800000 */
[----:B------:R2:W0:Y:S01]  /*0bb0*/  @!UP1 SYNCS.EXCH.64 URZ, [UR8+0x1f8], UR4 ;  /* 0x0001f804083f95b2 */ /* 0x0004220008000100 */
[----:B------:R-:W-:Y:S01]  /*0bc0*/  @P4 ISETP.NE.AND P5, PT, R3, R0, PT ;  /* 0x000000000300420c */ /* 0x000fe20003fa5270 */
[----:B------:R-:W-:Y:S01]  /*0bd0*/  NOP ;  /* 0x0000000000007918 */ /* 0x000fe20000000000 */
[----:B------:R-:W-:-:S02]  /*0be0*/  SEL R0, RZ, 0x1, !P0 ;  /* 0x00000001ff007807 */ /* 0x000fc40004000000 */
[----:B------:R-:W-:Y:S02]  /*0bf0*/  @P4 SEL R13, RZ, 0x1, P5 ;  /* 0x00000001ff0d4807 */ /* 0x000fe40002800000 */
[----:B------:R-:W-:Y:S02]  /*0c00*/  SEL R7, R7, 0x2, P6 ;  /* 0x0000000207077807 */ /* 0x000fe40003000000 */
[----:B------:R-:W-:Y:S01]  /*0c10*/  LOP3.LUT R13, R13, R0, RZ, 0xc0, !PT ;  /* 0x000000000d0d7212 */ /* 0x000fe200078ec0ff */
[----:B------:R2:W1:Y:S01]  /*0c20*/  @!UP2 SYNCS.EXCH.64 URZ, [UR9+0x1d0], UR6 ;  /* 0x0001d006093fa5b2 */ /* 0x0004620008000100 */
[----:B------:R2:W4:Y:S01]  /*0c30*/  @!UP3 SYNCS.EXCH.64 URZ, [UR9+0x1d8], UR6 ;  /* 0x0001d806093fb5b2 */ /* 0x0005220008000100 */
[----:B------:R2:W0:Y:S01]  /*0c40*/  @!UP4 SYNCS.EXCH.64 URZ, [UR9+0x1e0], UR6 ;  /* 0x0001e006093fc5b2 */ /* 0x0004220008000100 */
[----:B------:R2:W0:Y:S01]  /*0c50*/  @!UP5 SYNCS.EXCH.64 URZ, [UR9+0x1e8], UR6 ;  /* 0x0001e806093fd5b2 */ /* 0x0004220008000100 */
[----:B------:R-:W-:Y:S01]  /*0c60*/  NOP ;  /* 0x0000000000007918 */ /* 0x000fe20000000000 */
[----:B--23--:R-:W-:Y:S05]  /*0c70*/  @!P2 BRA `(.L_x_4) ;  /* 0x000000000008a947 */ /* 0x00cfea0003800000 */
[----:B01--4-:R-:W-:Y:S01]  /*0c80*/  UCGABAR_ARV ;  /* 0x00000000000079c7 */ /* 0x013fe20008000000 */
[----:B------:R-:W-:Y:S05]  /*0c90*/  BRA `(.L_x_5) ;  /* 0x0000000000047947 */ /* 0x000fea0003800000 */
.L_x_4:
[----:B01--4-:R-:W-:Y:S01]  /*0ca0*/  NOP ;  /* 0x0000000000007918 */ /* 0x013fe20000000000 */
.L_x_5:
[----:B------:R-:W-:Y:S01]  /*0cb0*/  ULDC.64 UR4, c[0x0][0x598] ;  /* 0x0001660000047ab9 */ /* 0x000fe20000000a00 */
[----:B------:R-:W-:Y:S01]  /*0cc0*/  ULDC.64 UR20, c[0x0][0x208] ;  /* 0x0000820000147ab9 */ /* 0x000fe20000000a00 */
[----:B------:R-:W-:-:S04]  /*0cd0*/  ISETP.NE.U32.AND P0, PT, RZ, UR4, PT ;  /* 0x00000004ff007c0c */ /* 0x000fc8000bf05070 */
[----:B------:R-:W-:-:S13]  /*0ce0*/  ISETP.NE.AND.EX P0, PT, RZ, UR5, PT, P0 ;  /* 0x00000005ff007c0c */ /* 0x000fda000bf05300 */
[----:B------:R-:W-:Y:S05]  /*0cf0*/  @!P0 BRA `(.L_x_6) ;  /* 0x00000000001c8947 */ /* 0x000fea0003800000 */
[----:B------:R-:W0:Y:S02]  /*0d00*/  LDC.64 R2, c[0x0][0x598] ;  /* 0x00016600ff027b82 */ /* 0x000e240000000a00 */
[----:B0-----:R-:W2:Y:S02]  /*0d10*/  LDG.E.64 R2, desc[UR20][R2.64] ;  /* 0x0000001402027981 */ /* 0x001ea4000c1e1b00 */
[----:B--2---:R-:W-:-:S04]  /*0d20*/  ISETP.NE.U32.AND P0, PT, R2, RZ, PT ;  /* 0x000000ff0200720c */ /* 0x004fc80003f05070 */
[----:B------:R-:W-:-:S13]  /*0d30*/  ISETP.NE.AND.EX P0, PT, R3, RZ, PT, P0 ;  /* 0x000000ff0300720c */ /* 0x000fda0003f05300 */
[----:B------:R-:W-:Y:S05]  /*0d40*/  @!P0 BRA `(.L_x_6) ;  /* 0x0000000000088947 */ /* 0x000fea0003800000 */
[----:B------:R0:W5:Y:S01]  /*0d50*/  LD.E R14, desc[UR20][R2.64] ;  /* 0x00000014020e7980 */ /* 0x000162000c101900 */
[----:B------:R-:W-:Y:S05]  /*0d60*/  BRA `(.L_x_7) ;  /* 0x0000000000207947 */ /* 0x000fea0003800000 */
.L_x_6:
[----:B------:R-:W-:Y:S02]  /*0d70*/  ULDC.64 UR4, c[0x0][0x588] ;  /* 0x0001620000047ab9 */ /* 0x000fe40000000a00 */
[----:B------:R-:W-:-:S04]  /*0d80*/  ISETP.NE.U32.AND P0, PT, RZ, UR4, PT ;  /* 0x00000004ff007c0c */ /* 0x000fc8000bf05070 */
[----:B------:R-:W-:-:S13]  /*0d90*/  ISETP.NE.AND.EX P0, PT, RZ, UR5, PT, P0 ;  /* 0x00000005ff007c0c */ /* 0x000fda000bf05300 */
[----:B------:R-:W-:Y:S05]  /*0da0*/  @!P0 BRA `(.L_x_8) ;  /* 0x00000000000c8947 */ /* 0x000fea0003800000 */
[----:B------:R-:W0:Y:S02]  /*0db0*/  LDC.64 R14, c[0x0][0x588] ;  /* 0x00016200ff0e7b82 */ /* 0x000e240000000a00 */
[----:B0-----:R1:W5:Y:S01]  /*0dc0*/  LDG.E R14, desc[UR20][R14.64] ;  /* 0x000000140e0e7981 */ /* 0x001362000c1e1900 */
[----:B------:R-:W-:Y:S05]  /*0dd0*/  BRA `(.L_x_7) ;  /* 0x0000000000047947 */ /* 0x000fea0003800000 */
.L_x_8:
[----:B------:R-:W2:Y:S02]  /*0de0*/  LDC R14, c[0x0][0x580] ;  /* 0x00016000ff0e7b82 */ /* 0x000ea40000000800 */
.L_x_7:
[----:B------:R-:W-:Y:S02]  /*0df0*/  ULDC.64 UR4, c[0x0][0x5a0] ;  /* 0x0001680000047ab9 */ /* 0x000fe40000000a00 */
[----:B------:R-:W-:-:S04]  /*0e00*/  ISETP.NE.U32.AND P0, PT, RZ, UR4, PT ;  /* 0x00000004ff007c0c */ /* 0x000fc8000bf05070 */
[----:B------:R-:W-:-:S13]  /*0e10*/  ISETP.NE.AND.EX P0, PT, RZ, UR5, PT, P0 ;  /* 0x00000005ff007c0c */ /* 0x000fda000bf05300 */
[----:B------:R-:W-:Y:S05]  /*0e20*/  @!P0 BRA `(.L_x_9) ;  /* 0x00000000001c8947 */ /* 0x000fea0003800000 */
[----:B0-----:R-:W0:Y:S02]  /*0e30*/  LDC.64 R2, c[0x0][0x5a0] ;  /* 0x00016800ff027b82 */ /* 0x001e240000000a00 */
[----:B0-----:R-:W3:Y:S02]  /*0e40*/  LDG.E.64 R2, desc[UR20][R2.64] ;  /* 0x0000001402027981 */ /* 0x001ee4000c1e1b00 */
[----:B---3--:R-:W-:-:S04]  /*0e50*/  ISETP.NE.U32.AND P0, PT, R2, RZ, PT ;  /* 0x000000ff0200720c */ /* 0x008fc80003f05070 */
[----:B------:R-:W-:-:S13]  /*0e60*/  ISETP.NE.AND.EX P0, PT, R3, RZ, PT, P0 ;  /* 0x000000ff0300720c */ /* 0x000fda0003f05300 */
[----:B------:R-:W-:Y:S05]  /*0e70*/  @!P0 BRA `(.L_x_9) ;  /* 0x0000000000088947 */ /* 0x000fea0003800000 */
[----:B-1----:R0:W5:Y:S01]  /*0e80*/  LD.E R15, desc[UR20][R2.64] ;  /* 0x00000014020f7980 */ /* 0x002162000c101900 */
[----:B------:R-:W-:Y:S05]  /*0e90*/  BRA `(.L_x_10) ;  /* 0x0000000000207947 */ /* 0x000fea0003800000 */
.L_x_9:
[----:B------:R-:W-:Y:S02]  /*0ea0*/  ULDC.64 UR4, c[0x0][0x590] ;  /* 0x0001640000047ab9 */ /* 0x000fe40000000a00 */
[----:B------:R-:W-:-:S04]  /*0eb0*/  ISETP.NE.U32.AND P0, PT, RZ, UR4, PT ;  /* 0x00000004ff007c0c */ /* 0x000fc8000bf05070 */
[----:B------:R-:W-:-:S13]  /*0ec0*/  ISETP.NE.AND.EX P0, PT, RZ, UR5, PT, P0 ;  /* 0x00000005ff007c0c */ /* 0x000fda000bf05300 */
[----:B------:R-:W-:Y:S05]  /*0ed0*/  @!P0 BRA `(.L_x_11) ;  /* 0x00000000000c8947 */ /* 0x000fea0003800000 */
[----:B0-----:R-:W1:Y:S02]  /*0ee0*/  LDC.64 R2, c[0x0][0x590] ;  /* 0x00016400ff027b82 */ /* 0x001e640000000a00 */
[----:B-1----:R1:W5:Y:S01]  /*0ef0*/  LDG.E R15, desc[UR20][R2.64] ;  /* 0x00000014020f7981 */ /* 0x002362000c1e1900 */
[----:B------:R-:W-:Y:S05]  /*0f00*/  BRA `(.L_x_10) ;  /* 0x0000000000047947 */ /* 0x000fea0003800000 */
.L_x_11:
[----:B-1----:R-:W3:Y:S02]  /*0f10*/  LDC R15, c[0x0][0x584] ;  /* 0x00016100ff0f7b82 */ /* 0x002ee40000000800 */
.L_x_10:
[----:B------:R-:W4:Y:S01]  /*0f20*/  LDC R0, c[0x0][0x65c] ;  /* 0x00019700ff007b82 */ /* 0x000f220000000800 */
[----:B------:R-:W-:Y:S01]  /*0f30*/  ULDC UR8, c[0x0][0x28c] ;  /* 0x0000a30000087ab9 */ /* 0x000fe20000000800 */
[----:B------:R-:W-:Y:S01]  /*0f40*/  ISETP.NE.AND P0, PT, R5, 0x2, PT ;  /* 0x000000020500780c */ /* 0x000fe20003f05270 */
[----:B------:R-:W-:Y:S01]  /*0f50*/  UIADD3 UR8, UR8, 0x3f, URZ ;  /* 0x0000003f08087890 */ /* 0x000fe2000fffe03f */
[----:B------:R-:W-:Y:S01]  /*0f60*/  IMAD.U32 R4, RZ, RZ, UR12 ;  /* 0x0000000cff047e24 */ /* 0x000fe2000f8e00ff */
[----:B------:R-:W-:Y:S01]  /*0f70*/  UMOV UR5, URZ ;  /* 0x0000003f00057c82 */ /* 0x000fe20008000000 */
[----:B------:R-:W-:Y:S01]  /*0f80*/  UMOV UR4, URZ ;  /* 0x0000003f00047c82 */ /* 0x000fe20008000000 */
[----:B------:R-:W-:-:S04]  /*0f90*/  USHF.R.S32.HI UR9, URZ, 0x1f, UR8 ;  /* 0x0000001f3f097899 */ /* 0x000fc80008011408 */
[----:B------:R-:W-:-:S04]  /*0fa0*/  ULEA.HI UR9, UR9, UR8, URZ, 0x6 ;  /* 0x0000000809097291 */ /* 0x000fc8000f8f303f */
[----:B------:R-:W-:Y:S01]  /*0fb0*/  USHF.R.S32.HI UR13, URZ, 0x6, UR9 ;  /* 0x000000063f0d7899 */ /* 0x000fe20008011409 */
[----:B----4-:R-:W-:-:S13]  /*0fc0*/  ISETP.NE.AND P4, PT, R0, 0x1, PT ;  /* 0x000000010000780c */ /* 0x010fda0003f85270 */
[----:B01----:R-:W0:Y:S01]  /*0fd0*/  @P4 LDC R3, c[0x0][0x10] ;  /* 0x00000400ff034b82 */ /* 0x003e220000000800 */
[----:B------:R-:W-:Y:S02]  /*0fe0*/  @P4 IMAD.MOV.U32 R17, RZ, RZ, RZ ;  /* 0x000000ffff114224 */ /* 0x000fe400078e00ff */
[----:B------:R-:W-:-:S05]  /*0ff0*/  @P4 IMAD.MOV.U32 R5, RZ, RZ, RZ ;  /* 0x000000ffff054224 */ /* 0x000fca00078e00ff */
[----:B------:R-:W1:Y:S01]  /*1000*/  @!P4 LDC R9, c[0x0][0xc] ;  /* 0x00000300ff09cb82 */ /* 0x000e620000000800 */
[----:B------:R-:W-:Y:S01]  /*1010*/  ULDC UR6, c[0x0][0xc] ;  /* 0x0000030000067ab9 */ /* 0x000fe20000000800 */
[----:B------:R-:W-:Y:S02]  /*1020*/  ULDC UR7, c[0x0][0x10] ;  /* 0x0000040000077ab9 */ /* 0x000fe40000000800 */
[----:B------:R-:W-:-:S04]  /*1030*/  UIMAD.WIDE.U32 UR6, UR6, UR7, URZ ;  /* 0x00000007060672a5 */ /* 0x000fc8000f8e003f */
[----:B------:R-:W4:Y:S01]  /*1040*/  LDC R8, c[0x0][0x14] ;  /* 0x00000500ff087b82 */ /* 0x000f220000000800 */
[----:B0-----:R-:W-:-:S04]  /*1050*/  @P4 IMAD.WIDE.U32 R2, R3, UR12, R16 ;  /* 0x0000000c03024c25 */ /* 0x001fc8000f8e0010 */
[----:B------:R-:W-:Y:S02]  /*1060*/  @P4 IMAD.IADD R3, R3, 0x1, R5 ;  /* 0x0000000103034824 */ /* 0x000fe400078e0205 */
[----:B------:R-:W-:Y:S02]  /*1070*/  IMAD.MOV.U32 R5, RZ, RZ, RZ ;  /* 0x000000ffff057224 */ /* 0x000fe400078e00ff */
[----:B-1----:R-:W-:-:S04]  /*1080*/  @!P4 IMAD.WIDE.U32 R4, R16, R9, R4 ;  /* 0x000000091004c225 */ /* 0x002fc800078e0004 */
[----:B------:R-:W-:Y:S02]  /*1090*/  @!P4 IMAD.MOV.U32 R2, RZ, RZ, R4 ;  /* 0x000000ffff02c224 */ /* 0x000fe400078e0004 */
[C---:B----4-:R-:W-:Y:S02]  /*10a0*/  IMAD R21, R8.reuse, UR7, RZ ;  /* 0x0000000708157c24 */ /* 0x050fe4000f8e02ff */
[----:B------:R-:W-:Y:S01]  /*10b0*/  IMAD.WIDE.U32 R8, R8, UR6, RZ ;  /* 0x0000000608087c25 */ /* 0x000fe2000f8e00ff */
[----:B------:R-:W-:-:S03]  /*10c0*/  ULDC.64 UR6, c[0x0][0x650] ;  /* 0x0001940000067ab9 */ /* 0x000fc60000000a00 */
[----:B------:R-:W-:Y:S02]  /*10d0*/  @!P4 IMAD.MOV.U32 R3, RZ, RZ, R5 ;  /* 0x000000ffff03c224 */ /* 0x000fe400078e0005 */
[----:B------:R-:W-:Y:S01]  /*10e0*/  IMAD.IADD R0, R9, 0x1, R21 ;  /* 0x0000000109007824 */ /* 0x000fe200078e0215 */
[----:B------:R-:W-:Y:S06]  /*10f0*/  @P0 BRA `(.L_x_12) ;  /* 0x0000000000200947 */ /* 0x000fec0003800000 */
[----:B------:R-:W-:Y:S01]  /*1100*/  USHF.R.U32.HI UR4, URZ, 0x2, UR13 ;  /* 0x000000023f047899 */ /* 0x000fe2000801160d */
[----:B------:R-:W-:Y:S01]  /*1110*/  IADD3 R2, P0, R2, R8, RZ ;  /* 0x0000000802027210 */ /* 0x000fe20007f1e0ff */
[----:B------:R-:W-:Y:S02]  /*1120*/  UISETP.GE.U32.AND UP0, UPT, UR13, 0x1c, UPT ;  /* 0x0000001c0d00788c */ /* 0x000fe4000bf06070 */
[----:B------:R-:W-:Y:S02]  /*1130*/  UIMAD.WIDE.U32 UR4, UR4, 0x24924925, URZ ;  /* 0x24924925040478a5 */ /* 0x000fe4000f8e003f */
[----:B------:R-:W-:-:S05]  /*1140*/  IMAD.X R3, R0, 0x1, R3, P0 ;  /* 0x0000000100037824 */ /* 0x000fca00000e0603 */
[----:B------:R-:W-:Y:S02]  /*1150*/  UMOV UR4, URZ ;  /* 0x0000003f00047c82 */ /* 0x000fe40008000000 */
[----:B------:R-:W-:Y:S02]  /*1160*/  @UP0 ULOP3.LUT UR4, UR5, 0x1, URZ, 0xc0, !UPT ;  /* 0x0000000105040892 */ /* 0x000fe4000f8ec03f */
[----:B------:R-:W-:-:S12]  /*1170*/  UIMAD UR5, UR5, -0x1c, UR13 ;  /* 0xffffffe4050578a4 */ /* 0x000fd8000f8e020d */
.L_x_12:
[----:B------:R-:W-:Y:S01]  /*1180*/  ISETP.GE.U32.AND P0, PT, R2, UR6, PT ;  /* 0x0000000602007c0c */ /* 0x000fe2000bf06070 */
[----:B------:R-:W-:Y:S01]  /*1190*/  IMAD.MOV.U32 R6, RZ, RZ, -0x1 ;  /* 0xffffffffff067424 */ /* 0x000fe200078e00ff */
[----:B------:R-:W-:Y:S01]  /*11a0*/  PRMT R20, RZ, 0x7610, R20 ;  /* 0x00007610ff147816 */ /* 0x000fe20000000014 */
[----:B------:R-:W-:Y:S01]  /*11b0*/  IMAD.MOV.U32 R4, RZ, RZ, -0x1 ;  /* 0xffffffffff047424 */ /* 0x000fe200078e00ff */
[----:B------:R-:W-:Y:S01]  /*11c0*/  ISETP.GE.U32.AND.EX P0, PT, R3, UR7, PT, P0 ;  /* 0x0000000703007c0c */ /* 0x000fe2000bf06100 */
[----:B------:R-:W-:-:S12]  /*11d0*/  IMAD.MOV.U32 R5, RZ, RZ, -0x1 ;  /* 0xffffffffff057424 */ /* 0x000fd800078e00ff */
[----:B------:R-:W-:Y:S05]  /*11e0*/  @P0 BRA `(.L_x_13) ;  /* 0x0000000400240947 */ /* 0x000fea0003800000 */
[----:B------:R-:W0:Y:S01]  /*11f0*/  LDC.64 R28, c[0x0][0x628] ;  /* 0x00018a00ff1c7b82 */ /* 0x000e220000000a00 */
[----:B------:R-:W-:Y:S02]  /*1200*/  IMAD.MOV.U32 R4, RZ, RZ, R2 ;  /* 0x000000ffff047224 */ /* 0x000fe400078e0002 */
[----:B------:R-:W-:-:S05]  /*1210*/  IMAD.MOV.U32 R5, RZ, RZ, R3 ;  /* 0x000000ffff057224 */ /* 0x000fca00078e0003 */
[----:B------:R-:W1:Y:S08]  /*1220*/  LDC R6, c[0x0][0x630] ;  /* 0x00018c00ff067b82 */ /* 0x000e700000000800 */
[----:B------:R-:W4:Y:S01]  /*1230*/  LDC.64 R30, c[0x0][0x620] ;  /* 0x00018800ff1e7b82 */ /* 0x000f220000000a00 */
[----:B0-----:R-:W-:-:S04]  /*1240*/  ISETP.NE.U32.AND P0, PT, R28, RZ, PT ;  /* 0x000000ff1c00720c */ /* 0x001fc80003f05070 */
[----:B------:R-:W-:-:S13]  /*1250*/  ISETP.NE.AND.EX P0, PT, R29, RZ, PT, P0 ;  /* 0x000000ff1d00720c */ /* 0x000fda0003f05300 */
[----:B-1--4-:R-:W-:Y:S05]  /*1260*/  @!P0 BRA `(.L_x_14) ;  /* 0x0000000000288947 */ /* 0x012fea0003800000 */
[----:B------:R-:W0:Y:S02]  /*1270*/  LDC R23, c[0x0][0x634] ;  /* 0x00018d00ff177b82 */ /* 0x000e240000000800 */
[----:B0-----:R-:W-:-:S05]  /*1280*/  IADD3 R23, P0, R2, R23, RZ ;  /* 0x0000001702177210 */ /* 0x001fca0007f1e0ff */
[----:B------:R-:W-:-:S04]  /*1290*/  IMAD.X R27, RZ, RZ, R3, P0 ;  /* 0x000000ffff1b7224 */ /* 0x000fc800000e0603 */
[----:B------:R-:W-:-:S04]  /*12a0*/  IMAD.WIDE.U32 R4, R27, R28, RZ ;  /* 0x0000001c1b047225 */ /* 0x000fc800078e00ff */
[----:B------:R-:W-:-:S04]  /*12b0*/  IMAD.WIDE.U32 R20, P0, R23, R29, R4 ;  /* 0x0000001d17147225 */ /* 0x000fc80007800004 */
[----:B------:R-:W-:-:S04]  /*12c0*/  IMAD.WIDE.U32 R4, R23, R28, RZ ;  /* 0x0000001c17047225 */ /* 0x000fc800078e00ff */
[----:B------:R-:W-:Y:S01]  /*12d0*/  IMAD.X R23, RZ, RZ, RZ, P0 ;  /* 0x000000ffff177224 */ /* 0x000fe200000e06ff */
[----:B------:R-:W-:Y:S01]  /*12e0*/  IADD3 RZ, P0, R5, R20, RZ ;  /* 0x0000001405ff7210 */ /* 0x000fe20007f1e0ff */
[----:B------:R-:W-:-:S04]  /*12f0*/  IMAD.MOV.U32 R22, RZ, RZ, R21 ;  /* 0x000000ffff167224 */ /* 0x000fc800078e0015 */
[----:B------:R-:W-:-:S08]  /*1300*/  IMAD.WIDE.U32.X R4, R27, R29, R22, P0 ;  /* 0x0000001d1b047225 */ /* 0x000fd000000e0416 */
.L_x_14:
[----:B------:R-:W0:Y:S01]  /*1310*/  LDC.64 R32, c[0x0][0x640] ;  /* 0x00019000ff207b82 */ /* 0x000e220000000a00 */
[-CC-:B------:R-:W-:Y:S01]  /*1320*/  SHF.R.U64 R36, R4, R6.reuse, R5.reuse ;  /* 0x0000000604247219 */ /* 0x180fe20000001205 */
[----:B------:R-:W-:Y:S01]  /*1330*/  IMAD.MOV.U32 R37, RZ, RZ, 0x1 ;  /* 0x00000001ff257424 */ /* 0x000fe200078e00ff */
[----:B------:R-:W-:Y:S02]  /*1340*/  SHF.R.U32.HI R4, RZ, R6, R5 ;  /* 0x00000006ff047219 */ /* 0x000fe40000011605 */
[----:B------:R-:W-:-:S03]  /*1350*/  IADD3 R21, P0, RZ, -R36, RZ ;  /* 0x80000024ff157210 */ /* 0x000fc60007f1e0ff */
[----:B------:R-:W1:Y:S02]  /*1360*/  LDC R20, c[0x0][0x618] ;  /* 0x00018600ff147b82 */ /* 0x000e640000000800 */
[----:B------:R-:W-:-:S04]  /*1370*/  IMAD.X R5, RZ, RZ, ~R4, P0 ;  /* 0x000000ffff057224 */ /* 0x000fc800000e0e04 */
[-C--:B------:R-:W-:Y:S02]  /*1380*/  IMAD R6, R5, R30.reuse, RZ ;  /* 0x0000001e05067224 */ /* 0x080fe400078e02ff */
[----:B------:R-:W4:Y:S01]  /*1390*/  LDC R23, c[0x0][0x608] ;  /* 0x00018200ff177b82 */ /* 0x000f220000000800 */
[----:B------:R-:W-:-:S04]  /*13a0*/  IMAD.WIDE.U32 R4, R21, R30, R2 ;  /* 0x0000001e15047225 */ /* 0x000fc800078e0002 */
[----:B------:R-:W-:-:S03]  /*13b0*/  IMAD R21, R21, R31, R6 ;  /* 0x0000001f15157224 */ /* 0x000fc600078e0206 */
[----:B------:R-:W2:Y:S01]  /*13c0*/  LDC R28, c[0x0][0x658] ;  /* 0x00019600ff1c7b82 */ /* 0x000ea20000000800 */
[----:B------:R-:W-:Y:S01]  /*13d0*/  IMAD.IADD R5, R5, 0x1, R21 ;  /* 0x0000000105057824 */ /* 0x000fe200078e0215 */
[----:B0-----:R-:W-:Y:S01]  /*13e0*/  ISETP.NE.U32.AND P0, PT, R32, RZ, PT ;  /* 0x000000ff2000720c */ /* 0x001fe20003f05070 */
[----:B------:R-:W-:-:S03]  /*13f0*/  IMAD.MOV.U32 R21, RZ, RZ, -0x1 ;  /* 0xffffffffff157424 */ /* 0x000fc600078e00ff */
[----:B------:R-:W-:Y:S02]  /*1400*/  ISETP.NE.AND.EX P0, PT, R33, RZ, PT, P0 ;  /* 0x000000ff2100720c */ /* 0x000fe40003f05300 */
[----:B------:R-:W0:Y:S01]  /*1410*/  LDC R31, c[0x0][0x600] ;  /* 0x00018000ff1f7b82 */ /* 0x000e220000000800 */
[-CC-:B-1----:R-:W-:Y:S02]  /*1420*/  SHF.R.U64 R29, R4, R20.reuse, R5.reuse ;  /* 0x00000014041d7219 */ /* 0x182fe40000001205 */
[----:B------:R-:W-:-:S05]  /*1430*/  SHF.R.U32.HI R4, RZ, R20, R5 ;  /* 0x00000014ff047219 */ /* 0x000fca0000011605 */
[----:B------:R-:W1:Y:S01]  /*1440*/  LDC R30, c[0x0][0x648] ;  /* 0x00019200ff1e7b82 */ /* 0x000e620000000800 */
[-CC-:B----4-:R-:W-:Y:S02]  /*1450*/  SHF.R.U64 R39, R29, R23.reuse, R4.reuse ;  /* 0x000000171d277219 */ /* 0x190fe40000001204 */
[----:B------:R-:W-:-:S05]  /*1460*/  SHF.R.U32.HI R5, RZ, R23, R4 ;  /* 0x00000017ff057219 */ /* 0x000fca0000011604 */
[----:B------:R-:W4:Y:S01]  /*1470*/  LDC R35, c[0x0][0x638] ;  /* 0x00018e00ff237b82 */ /* 0x000f220000000800 */
[-C--:B--2---:R-:W-:Y:S02]  /*1480*/  SHF.L.U32 R4, R21, R28.reuse, RZ ;  /* 0x0000001c15047219 */ /* 0x084fe400000006ff */
[--C-:B------:R-:W-:Y:S02]  /*1490*/  SHF.R.U64 R38, R39, R28, R5.reuse ;  /* 0x0000001c27267219 */ /* 0x100fe40000001205 */
[----:B------:R-:W-:Y:S02]  /*14a0*/  LOP3.LUT R6, RZ, R4, RZ, 0x33, !PT ;  /* 0x00000004ff067212 */ /* 0x000fe400078e33ff */
[----:B------:R-:W-:Y:S01]  /*14b0*/  SHF.R.U32.HI R5, RZ, R28, R5 ;  /* 0x0000001cff057219 */ /* 0x000fe20000011605 */
[----:B------:R-:W2:Y:S01]  /*14c0*/  LDC R34, c[0x0][0x610] ;  /* 0x00018400ff227b82 */ /* 0x000ea20000000800 */
[----:B------:R-:W-:Y:S01]  /*14d0*/  IMAD.MOV.U32 R4, RZ, RZ, R38 ;  /* 0x000000ffff047224 */ /* 0x000fe200078e0026 */
[----:B------:R-:W-:Y:S06]  /*14e0*/  @!P0 BRA `(.L_x_15) ;  /* 0x0000000000288947 */ /* 0x000fec0003800000 */
[----:B------:R-:W3:Y:S02]  /*14f0*/  LDC R23, c[0x0][0x64c] ;  /* 0x00019300ff177b82 */ /* 0x000ee40000000800 */
[----:B---3--:R-:W-:-:S05]  /*1500*/  IADD3 R23, P0, R38, R23, RZ ;  /* 0x0000001726177210 */ /* 0x008fca0007f1e0ff */
        /* <DEDUP_REMOVED lines=8> */
.L_x_15:
[----:B-1----:R-:W-:Y:S01]  /*1590*/  SHF.R.U64 R17, R4, R30, R5 ;  /* 0x0000001e04117219 */ /* 0x002fe20000001205 */
[----:B------:R-:W-:Y:S01]  /*15a0*/  @P4 IMAD R24, R25, R26, R16 ;  /* 0x0000001a19184224 */ /* 0x000fe200078e0210 */
[----:B------:R-:W-:Y:S01]  /*15b0*/  LOP3.LUT R5, R39, R6, RZ, 0xc0, !PT ;  /* 0x0000000627057212 */ /* 0x000fe200078ec0ff */
[----:B0-----:R-:W-:Y:S01]  /*15c0*/  VIADD R6, R31, 0xffffffff ;  /* 0xffffffff1f067836 */ /* 0x001fe20000000000 */
[----:B------:R-:W-:Y:S01]  /*15d0*/  SHF.L.U32 R4, R37, R28, RZ ;  /* 0x0000001c25047219 */ /* 0x000fe200000006ff */
[----:B------:R-:W-:-:S03]  /*15e0*/  IMAD.MOV R20, RZ, RZ, -R17 ;  /* 0x000000ffff147224 */ /* 0x000fc600078e0a11 */
[----:B------:R-:W-:Y:S01]  /*15f0*/  LOP3.LUT R29, R29, R6, RZ, 0xc0, !PT ;  /* 0x000000061d1d7212 */ /* 0x000fe200078ec0ff */
[----:B------:R-:W-:Y:S02]  /*1600*/  IMAD R5, R4, R17, R5 ;  /* 0x0000001104057224 */ /* 0x000fe400078e0205 */
[----:B----4-:R-:W-:Y:S02]  /*1610*/  IMAD R4, R20, R35, R38 ;  /* 0x0000002314047224 */ /* 0x010fe400078e0226 */
[----:B--2---:R-:W-:Y:S02]  /*1620*/  IMAD R6, R5, R34, R24 ;  /* 0x0000002205067224 */ /* 0x004fe400078e0218 */
[----:B------:R-:W-:Y:S02]  /*1630*/  IMAD R5, R4, R31, R29 ;  /* 0x0000001f04057224 */ /* 0x000fe400078e021d */
[----:B------:R-:W-:-:S03]  /*1640*/  IMAD.MOV.U32 R20, RZ, RZ, 0x1 ;  /* 0x00000001ff147424 */ /* 0x000fc600078e00ff */
[----:B------:R-:W-:Y:S02]  /*1650*/  SEL R4, R5, R6, !P4 ;  /* 0x0000000605047207 */ /* 0x000fe40006000000 */
[----:B------:R-:W-:Y:S01]  /*1660*/  SEL R6, R6, R5, !P4 ;  /* 0x0000000506067207 */ /* 0x000fe20006000000 */
[----:B------:R-:W-:-:S07]  /*1670*/  IMAD.MOV.U32 R5, RZ, RZ, R36 ;  /* 0x000000ffff057224 */ /* 0x000fce00078e0024 */
.L_x_13:
[----:B------:R-:W-:Y:S05]  /*1680*/  @!P2 BRA `(.L_x_16) ;  /* 0x00000000000ca947 */ /* 0x000fea0003800000 */
[----:B------:R-:W-:Y:S01]  /*1690*/  UCGABAR_WAIT ;  /* 0x0000000000007dc7 */ /* 0x000fe20008000000 */
[----:B------:R-:W-:Y:S01]  /*16a0*/  CCTL.IVALL ;  /* 0x00000000ff00798f */ /* 0x000fe20002000000 */
[----:B------:R-:W-:Y:S05]  /*16b0*/  BRA `(.L_x_17) ;  /* 0x0000000000047947 */ /* 0x000fea0003800000 */
.L_x_16:
[----:B------:R-:W-:Y:S06]  /*16c0*/  BAR.SYNC.DEFER_BLOCKING 0x0 ;  /* 0x0000000000007b1d */ /* 0x000fec0000010000 */
.L_x_17:
[----:B------:R-:W-:Y:S05]  /*16d0*/  @!P3 BRA `(.L_x_18) ;  /* 0x0000004000f0b947 */ /* 0x000fea0003800000 */
[----:B------:R-:W-:-:S13]  /*16e0*/  ISETP.GT.U32.AND P0, PT, R40, 0x1, PT ;  /* 0x000000012800780c */ /* 0x000fda0003f04070 */
[----:B------:R-:W-:Y:S05]  /*16f0*/  @P0 EXIT ;  /* 0x000000000000094d */ /* 0x000fea0003800000 */
.L_x_19:
[----:B------:R-:W-:-:S08]  /*1700*/  NOP ;  /* 0x0000000000007918 */ /* 0x000fd00000000000 */
[----:B------:R-:W0:Y:S02]  /*1710*/  USETMAXREG.TRY_ALLOC.CTAPOOL UP0, 0xe8 ;  /* 0x000000e8000079c8 */ /* 0x000e240008000600 */
[----:B0-----:R-:W-:-:S13]  /*1720*/  PLOP3.LUT P0, PT, PT, PT, UP0, 0x80, 0x0 ;  /* 0x000000000000781c */ /* 0x001fda0003f0f008 */
[----:B------:R-:W-:Y:S05]  /*1730*/  @!P0 BRA `(.L_x_19) ;  /* 0xfffffffc00f08947 */ /* 0x000fea000383ffff */
[----:B------:R-:W-:-:S13]  /*1740*/  LOP3.LUT P0, RZ, R20, 0xff, RZ, 0xc0, !PT ;  /* 0x000000ff14ff7812 */ /* 0x000fda000780c0ff */
[----:B------:R-:W-:Y:S05]  /*1750*/  @!P0 EXIT ;  /* 0x000000000000894d */ /* 0x000fea0003800000 */
[----:B------:R-:W0:Y:S01]  /*1760*/  S2UR UR6, SR_CgaCtaId ;  /* 0x00000000000679c3 */ /* 0x000e220000008800 */
[CC--:B------:R-:W-:Y:S01]  /*1770*/  LEA.HI R11, R19.reuse, R10.reuse, RZ, 0x2 ;  /* 0x0000000a130b7211 */ /* 0x0c0fe200078f10ff */
[----:B------:R-:W-:Y:S01]  /*1780*/  UIADD3 UR7, UR15, -0x1, URZ ;  /* 0xffffffff0f077890 */ /* 0x000fe2000fffe03f */
[----:B------:R-:W-:Y:S01]  /*1790*/  LEA.HI R19, R19, R10, RZ, 0x5 ;  /* 0x0000000a13137211 */ /* 0x000fe200078f28ff */
[----:B------:R-:W-:Y:S01]  /*17a0*/  UMOV UR12, 0x400 ;  /* 0x00000400000c7882 */ /* 0x000fe20000000000 */
[--C-:B------:R-:W-:Y:S01]  /*17b0*/  SHF.R.S32.HI R16, RZ, 0x2, R11.reuse ;  /* 0x00000002ff107819 */ /* 0x100fe2000001140b */
[----:B------:R-:W-:Y:S01]  /*17c0*/  UISETP.LT.AND UP0, UPT, UR13, 0x1, UPT ;  /* 0x000000010d00788c */ /* 0x000fe2000bf01270 */
[----:B------:R-:W-:Y:S01]  /*17d0*/  SHF.R.S32.HI R17, RZ, 0x1f, R11 ;  /* 0x0000001fff117819 */ /* 0x000fe2000001140b */
[----:B------:R-:W-:Y:S01]  /*17e0*/  USHF.L.U32 UR22, UR13, 0x1, URZ ;  /* 0x000000010d167899 */ /* 0x000fe2000800063f */
[----:B------:R-:W-:Y:S01]  /*17f0*/  SHF.R.S32.HI R19, RZ, 0x5, R19 ;  /* 0x00000005ff137819 */ /* 0x000fe20000011413 */
[----:B------:R-:W-:Y:S01]  /*1800*/  USEL UR14, UR13, 0x1, UP0 ;  /* 0x000000010d0e7887 */ /* 0x000fe20008000000 */
[----:B------:R-:W-:Y:S01]  /*1810*/  LEA.HI R17, R17, R16, RZ, 0x3 ;  /* 0x0000001011117211 */ /* 0x000fe200078f18ff */
[----:B------:R-:W-:Y:S01]  /*1820*/  UISETP.NE.AND UP0, UPT, UR7, URZ, UPT ;  /* 0x0000003f0700728c */ /* 0x000fe2000bf05270 */
[----:B------:R-:W-:Y:S01]  /*1830*/  LOP3.LUT R11, R11, 0xfffffffc, RZ, 0xc0, !PT ;  /* 0xfffffffc0b0b7812 */ /* 0x000fe200078ec0ff */
[----:B------:R-:W-:Y:S01]  /*1840*/  UIADD3 UR14, -UR14, UR13, URZ ;  /* 0x0000000d0e0e7290 */ /* 0x000fe2000fffe13f */
[----:B------:R-:W-:Y:S01]  /*1850*/  LOP3.LUT R17, R17, 0xfffffff8, RZ, 0xc0, !PT ;  /* 0xfffffff811117812 */ /* 0x000fe200078ec0ff */
[----:B------:R-:W-:Y:S01]  /*1860*/  USEL UR9, URZ, 0x1, UP0 ;  /* 0x000000013f097887 */ /* 0x000fe20008000000 */
[----:B------:R-:W-:Y:S01]  /*1870*/  LOP3.LUT R86, R7, 0x1, RZ, 0xfc, !PT ;  /* 0x0000000107567812 */ /* 0x000fe200078efcff */
[----:B------:R-:W-:-:S02]  /*1880*/  IMAD.IADD R20, R10, 0x1, -R11 ;  /* 0x000000010a147824 */ /* 0x000fc400078e0a0b */
[----:B------:R-:W-:Y:S02]  /*1890*/  IMAD.IADD R16, R16, 0x1, -R17 ;  /* 0x0000000110107824 */ /* 0x000fe400078e0a11 */
[----:B------:R-:W-:Y:S01]  /*18a0*/  IMAD.U32 R87, RZ, RZ, UR9 ;  /* 0x00000009ff577e24 */ /* 0x000fe2000f8e00ff */
[----:B0-----:R-:W-:Y:S02]  /*18b0*/  ULEA UR12, UR6, UR12, 0x18 ;  /* 0x0000000c060c7291 */ /* 0x001fe4000f8ec03f */
[--C-:B------:R-:W-:Y:S01]  /*18c0*/  SHF.R.S32.HI R17, RZ, 0x1f, R16.reuse ;  /* 0x0000001fff117819 */ /* 0x100fe20000011410 */
[----:B------:R-:W-:Y:S01]  /*18d0*/  USHF.L.U32 UR6, UR7, 0x3, URZ ;  /* 0x0000000307067899 */ /* 0x000fe2000800063f */
[C-C-:B------:R-:W-:Y:S01]  /*18e0*/  IMAD R21, R19.reuse, -0x10, -R16.reuse ;  /* 0xfffffff013157824 */ /* 0x140fe200078e0a10 */
[----:B------:R-:W-:Y:S02]  /*18f0*/  UIADD3 UR7, UR12, 0x1c300, URZ ;  /* 0x0001c3000c077890 */ /* 0x000fe4000fffe03f */
[----:B------:R-:W-:Y:S01]  /*1900*/  ULOP3.LUT UR6, UR6, 0x8, URZ, 0xc0, !UPT ;  /* 0x0000000806067892 */ /* 0x000fe2000f8ec03f */
[----:B------:R-:W-:Y:S01]  /*1910*/  IMAD.WIDE R10, R19, 0x10, R16 ;  /* 0x00000010130a7825 */ /* 0x000fe200078e0210 */
[----:B------:R-:W-:-:S02]  /*1920*/  UIADD3 UR8, UR12, 0x300, URZ ;  /* 0x000003000c087890 */ /* 0x000fc4000fffe03f */
[----:B------:R-:W-:Y:S02]  /*1930*/  USHF.R.U32.HI UR7, URZ, 0x4, UR7 ;  /* 0x000000043f077899 */ /* 0x000fe40008011607 */
[----:B------:R-:W-:Y:S02]  /*1940*/  USHF.R.U32.HI UR8, URZ, 0x4, UR8 ;  /* 0x000000043f087899 */ /* 0x000fe40008011608 */
[----:B------:R-:W-:Y:S02]  /*1950*/  ULOP3.LUT UR24, UR6, 0x8, URZ, 0x3c, !UPT ;  /* 0x0000000806187892 */ /* 0x000fe4000f8e3c3f */
[----:B------:R-:W-:Y:S02]  /*1960*/  ULOP3.LUT UR16, UR6, 0x18, URZ, 0x3c, !UPT ;  /* 0x0000001806107892 */ /* 0x000fe4000f8e3c3f */
[----:B------:R-:W-:Y:S01]  /*1970*/  UIADD3 UR23, UR12, 0x1d0, URZ ;  /* 0x000001d00c177890 */ /* 0x000fe2000fffe03f */
[----:B------:R-:W-:Y:S01]  /*1980*/  ULDC UR6, c[0x0][0x284] ;  /* 0x0000a10000067ab9 */ /* 0x000fe20000000800 */
[----:B------:R-:W-:Y:S01]  /*1990*/  ULOP3.LUT UR7, UR7, 0x3fff, URZ, 0xc0, !UPT ;  /* 0x00003fff07077892 */ /* 0x000fe2000f8ec03f */
[----:B------:R-:W-:Y:S01]  /*19a0*/  VIADD R21, R21, UR6 ;  /* 0x0000000615157c36 */ /* 0x000fe20008000000 */
[----:B------:R-:W-:-:S02]  /*19b0*/  ULOP3.LUT UR8, UR8, 0x3fff, URZ, 0xc0, !UPT ;  /* 0x00003fff08087892 */ /* 0x000fc4000f8ec03f */
[----:B------:R-:W-:Y:S02]  /*19c0*/  ULEA UR15, UR15, UR23, 0x3 ;  /* 0x000000170f0f7291 */ /* 0x000fe4000f8e183f */
[----:B------:R-:W-:Y:S02]  /*19d0*/  ULOP3.LUT UR17, UR7, 0x10000, URZ, 0xfc, !UPT ;  /* 0x0001000007117892 */ /* 0x000fe4000f8efc3f */
[----:B------:R-:W-:-:S12]  /*19e0*/  ULOP3.LUT UR18, UR8, 0x10000, URZ, 0xfc, !UPT ;  /* 0x0001000008127892 */ /* 0x000fd8000f8efc3f */
.L_x_110:
[----:B------:R-:W-:Y:S01]  /*19f0*/  SHF.L.U32 R16, R87, 0x1f, RZ ;  /* 0x0000001f57107819 */ /* 0x000fe200000006ff */
[----:B------:R-:W0:Y:S01]  /*1a00*/  LDC R17, c[0x0][0x28c] ;  /* 0x0000a300ff117b82 */ /* 0x000e220000000800 */
[----:B------:R-:W-:Y:S01]  /*1a10*/  UMOV UR6, URZ ;  /* 0x0000003f00067c82 */ /* 0x000fe20008000000 */
[----:B------:R-:W-:Y:S01]  /*1a20*/  UMOV UR19, UR5 ;  /* 0x0000000500137c82 */ /* 0x000fe20008000000 */
[----:B-1----:R-:W1:Y:S01]  /*1a30*/  SYNCS.PHASECHK.TRANS64.TRYWAIT P0, [UR15+-0x8], R16 ;  /* 0xfffff810ff0075a7 */ /* 0x002e62000800014f */
[----:B0-----:R-:W-:Y:S01]  /*1a40*/  ISETP.GE.AND P1, PT, R17, 0x1, PT ;  /* 0x000000011100780c */ /* 0x001fe20003f26270 */
[----:B-1234-:R-:W-:-:S12]  /*1a50*/  @!P0 BRA `(.L_x_20) ;  /* 0x0000005c00bc8947 */ /* 0x01efd80003800000 */
.L_x_156:
[----:B------:R-:W-:Y:S01]  /*1a60*/  UMOV UR7, URZ ;  /* 0x0000003f00077c82 */ /* 0x000fe20008000000 */
[----:B------:R-:W-:Y:S01]  /*1a70*/  UMOV UR8, URZ ;  /* 0x0000003f00087c82 */ /* 0x000fe20008000000 */
[----:B------:R-:W-:Y:S02]  /*1a80*/  CS2R R22, SRZ ;  /* 0x0000000000167805 */ /* 0x000fe4000001ff00 */
[----:B------:R-:W-:Y:S02]  /*1a90*/  CS2R R56, SRZ ;  /* 0x0000000000387805 */ /* 0x000fe4000001ff00 */
[----:B------:R-:W-:Y:S02]  /*1aa0*/  CS2R R58, SRZ ;  /* 0x00000000003a7805 */ /* 0x000fe4000001ff00 */
[----:B------:R-:W-:Y:S02]  /*1ab0*/  CS2R R60, SRZ ;  /* 0x00000000003c7805 */ /* 0x000fe4000001ff00 */
[----:B------:R-:W-:-:S02]  /*1ac0*/  CS2R R62, SRZ ;  /* 0x00000000003e7805 */ /* 0x000fc4000001ff00 */
[----:B------:R-:W-:Y:S02]  /*1ad0*/  CS2R R64, SRZ ;  /* 0x0000000000407805 */ /* 0x000fe4000001ff00 */
        /* <DEDUP_REMOVED lines=9> */
[----:B------:R-:W-:Y:S01]  /*1b70*/  CS2R R84, SRZ ;  /* 0x0000000000547805 */ /* 0x000fe2000001ff00 */
[----:B------:R-:W-:Y:S01]  /*1b80*/  IMAD.U32 R88, RZ, RZ, UR4 ;  /* 0x00000004ff587e24 */ /* 0x000fe2000f8e00ff */
        /* <DEDUP_REMOVED lines=15> */
[----:B------:R-:W-:Y:S01]  /*1c80*/  CS2R R54, SRZ ;  /* 0x0000000000367805 */ /* 0x000fe2000001ff00 */
[----:B------:R-:W-:Y:S06]  /*1c90*/  @!P1 BRA `(.L_x_21) ;  /* 0x0000000400589947 */ /* 0x000fec0003800000 */
[----:B------:R-:W-:-:S13]  /*1ca0*/  ISETP.NE.AND P1, PT, R86, 0x3, PT ;  /* 0x000000035600780c */ /* 0x000fda0003f25270 */
[----:B------:R-:W-:Y:S05]  /*1cb0*/  @!P1 BRA `(.L_x_22) ;  /* 0x0000000000049947 */ /* 0x000fea0003800000 */
[----:B------:R-:W-:Y:S01]  /*1cc0*/  BPT.TRAP 0x1 ;  /* 0x000000040000795c */ /* 0x000fe20000300000 */
.L_x_22:
[----:B------:R-:W-:Y:S01]  /*1cd0*/  ULEA UR6, UR5, UR12, 0x3 ;  /* 0x0000000c05067291 */ /* 0x000fe2000f8e183f */
[----:B0-----:R-:W-:-:S05]  /*1ce0*/  IMAD.U32 R16, RZ, RZ, UR4 ;  /* 0x00000004ff107e24 */ /* 0x001fca000f8e00ff */
[----:B------:R-:W-:-:S04]  /*1cf0*/  SHF.L.U32 R16, R16, 0x1f, RZ ;  /* 0x0000001f10107819 */ /* 0x000fc800000006ff */
[----:B------:R0:W1:Y:S01]  /*1d00*/  SYNCS.PHASECHK.TRANS64.TRYWAIT P0, [UR6], R16 ;  /* 0x00000010ff0075a7 */ /* 0x0000620008000146 */
[----:B------:R-:W-:Y:S05]  /*1d10*/  @!P1 BRA `(.L_x_23) ;  /* 0x0000000000049947 */ /* 0x000fea0003800000 */
[----:B------:R-:W-:Y:S01]  /*1d20*/  BPT.TRAP 0x1 ;  /* 0x000000040000795c */ /* 0x000fe20000300000 */
.L_x_23:
[----:B-1----:R-:W-:Y:S05]  /*1d30*/  @P0 BRA `(.L_x_24) ;  /* 0x0000000000080947 */ /* 0x002fea0003800000 */
[----:B------:R-:W1:Y:S02]  /*1d40*/  SYNCS.PHASECHK.TRANS64.TRYWAIT P0, [UR6], R16 ;  /* 0x00000010ff0075a7 */ /* 0x000e640008000146 */
[----:B-1----:R-:W-:Y:S05]  /*1d50*/  @!P0 BRA `(.L_x_25) ;  /* 0x0000005c00148947 */ /* 0x002fea0003800000 */
.L_x_24:
[----:B------:R-:W-:Y:S01]  /*1d60*/  ULEA UR8, UR5, UR18, 0x8 ;  /* 0x0000001205087291 */ /* 0x000fe2000f8e403f */
[----:B------:R-:W-:Y:S01]  /*1d70*/  WARPGROUP.ARRIVE ;  /* 0x00000000000079c5 */ /* 0x000fe20000000000 */
[----:B------:R-:W-:Y:S01]  /*1d80*/  ULEA UR10, UR5, UR17, 0x8 ;  /* 0x00000011050a7291 */ /* 0x000fe2000f8e403f */
[----:B------:R-:W-:Y:S01]  /*1d90*/  CS2R R22, SRZ ;  /* 0x0000000000167805 */ /* 0x000fe2000001ff00 */
[----:B------:R-:W-:Y:S01]  /*1da0*/  UMOV UR9, 0x80000020 ;  /* 0x8000002000097882 */ /* 0x000fe20000000000 */
[----:B------:R-:W-:Y:S01]  /*1db0*/  UMOV UR11, 0x80000020 ;  /* 0x80000020000b7882 */ /* 0x000fe20000000000 */
[----:B------:R-:W-:Y:S01]  /*1dc0*/  ULDC UR7, c[0x0][0x50c] ;  /* 0x0001430000077ab9 */ /* 0x000fe20000000800 */
[----:B------:R-:W-:Y:S01]  /*1dd0*/  UMOV UR6, 0x2 ;  /* 0x0000000200067882 */ /* 0x000fe20000000000 */
[----:B------:R-:W-:Y:S01]  /*1de0*/  UISETP.NE.AND UP0, UPT, UR7, 0x2, UPT ;  /* 0x000000020700788c */ /* 0x000fe2000bf05270 */
[----:B------:R-:W-:Y:S02]  /*1df0*/  CS2R R56, SRZ ;  /* 0x0000000000387805 */ /* 0x000fe4000001ff00 */
[----:B------:R-:W-:Y:S01]  /*1e00*/  CS2R R58, SRZ ;  /* 0x00000000003a7805 */ /* 0x000fe2000001ff00 */
[----:B------:R-:W-:Y:S01]  /*1e10*/  QGMMA.64x64x32.F32.E5M2.E5M2 R24, gdesc[UR8], RZ, !UPT ;  /* 0x00e00000081879f3 */ /* 0x000fe2000c7038ff */
[----:B------:R-:W-:Y:S01]  /*1e20*/  USEL UR7, URZ, 0x1, UP0 ;  /* 0x000000013f077887 */ /* 0x000fe20008000000 */
[----:B------:R-:W-:Y:S01]  /*1e30*/  CS2R R60, SRZ ;  /* 0x00000000003c7805 */ /* 0x000fe2000001ff00 */
[----:B------:R-:W-:Y:S01]  /*1e40*/  UIADD3 UR8, UR8, 0x2, URZ ;  /* 0x0000000208087890 */ /* 0x000fe2000fffe03f */
[----:B------:R-:W-:Y:S01]  /*1e50*/  CS2R R62, SRZ ;  /* 0x00000000003e7805 */ /* 0x000fe2000001ff00 */
[----:B------:R-:W-:Y:S01]  /*1e60*/  UIADD3 UR10, UR10, 0x2, URZ ;  /* 0x000000020a0a7890 */ /* 0x000fe2000fffe03f */
[----:B------:R-:W-:-:S02]  /*1e70*/  CS2R R64, SRZ ;  /* 0x0000000000407805 */ /* 0x000fc4000001ff00 */
[----:B------:R-:W-:Y:S01]  /*1e80*/  ISETP.NE.AND P0, PT, RZ, UR7, PT ;  /* 0x00000007ff007c0c */ /* 0x000fe2000bf05270 */
[----:B------:R-:W-:Y:S01]  /*1e90*/  UMOV UR9, 0x80000020 ;  /* 0x8000002000097882 */ /* 0x000fe20000000000 */
[----:B------:R-:W-:Y:S01]  /*1ea0*/  UMOV UR11, 0x80000020 ;  /* 0x80000020000b7882 */ /* 0x000fe20000000000 */
        /* <DEDUP_REMOVED lines=10> */
[----:B------:R-:W-:Y:S01]  /*1f50*/  QGMMA.64x64x32.F32.E5M2.E5M2 R24, gdesc[UR8], R24, gsb0 ;  /* 0x00e00000081879f3 */ /* 0x000fe20008003818 */
[----:B------:R-:W-:Y:S05]  /*1f60*/  @!P0 BRA `(.L_x_26) ;  /* 0x0000000000888947 */ /* 0x000fea0003800000 */
[----:B------:R-:W-:Y:S02]  /*1f70*/  WARPGROUP.DEPBAR.LE gsb0, 0x0 ;  /* 0x00008000000079c5 */ /* 0x000fe40000010000 */
[----:B------:R-:W-:-:S01]  /*1f80*/  FADD R85, RZ, R24 ;  /* 0x00000018ff557221 */ /* 0x000fc20000000000 */
[----:B------:R-:W-:Y:S01]  /*1f90*/  FADD R84, RZ, R25 ;  /* 0x00000019ff547221 */ /* 0x000fe20000000000 */
        /* <DEDUP_REMOVED lines=30> */
[----:B------:R-:W-:-:S06]  /*2180*/  UMOV UR6, URZ ;  /* 0x0000003f00067c82 */ /* 0x000fcc0008000000 */
.L_x_26:
[----:B------:R-:W-:-:S04]  /*2190*/  UIADD3 UR19, UR5, 0x1, URZ ;  /* 0x0000000105137890 */ /* 0x000fc8000fffe03f */
[----:B------:R-:W-:-:S04]  /*21a0*/  UISETP.NE.AND UP0, UPT, UR19, 0x1c, UPT ;  /* 0x0000001c1300788c */ /* 0x000fc8000bf05270 */
[----:B------:R-:W-:Y:S02]  /*21b0*/  USEL UR8, URZ, 0x1, UP0 ;  /* 0x000000013f087887 */ /* 0x000fe40008000000 */
[----:B------:R-:W-:Y:S02]  /*21c0*/  USEL UR19, UR19, URZ, UP0 ;  /* 0x0000003f13137287 */ /* 0x000fe40008000000 */
[----:B------:R-:W-:-:S06]  /*21d0*/  ULOP3.LUT UR8, UR4, UR8, URZ, 0x3c, !UPT ;  /* 0x0000000804087292 */ /* 0x000fcc000f8e3c3f */
[----:B------:R-:W-:Y:S01]  /*21e0*/  IMAD.U32 R88, RZ, RZ, UR8 ;  /* 0x00000008ff587e24 */ /* 0x000fe2000f8e00ff */
[----:B------:R-:W-:-:S06]  /*21f0*/  UMOV UR8, 0x1 ;  /* 0x0000000100087882 */ /* 0x000fcc0000000000 */
.L_x_21:
[----:B------:R-:W-:-:S06]  /*2200*/  UISETP.GE.AND UP0, UPT, UR14, 0x1, UPT ;  /* 0x000000010e00788c */ /* 0x000fcc000bf06270 */
[----:B------:R-:W-:-:S13]  /*2210*/  PLOP3.LUT P0, PT, PT, PT, UP0, 0x80, 0x0 ;  /* 0x000000000000781c */ /* 0x000fda0003f0f008 */
[----:B------:R-:W-:Y:S05]  /*2220*/  @!P0 BRA `(.L_x_27) ;  /* 0x0000000400688947 */ /* 0x000fea0003800000 */
[----:B01----:R-:W-:Y:S01]  /*2230*/  IMAD.U32 R16, RZ, RZ, UR14 ;  /* 0x0000000eff107e24 */ /* 0x003fe2000f8e00ff */
[----:B------:R-:W-:Y:S01]  /*2240*/  ULDC UR25, c[0x0][0x50c] ;  /* 0x0001430000197ab9 */ /* 0x000fe20000000800 */
[----:B------:R-:W-:-:S07]  /*2250*/  IMAD.U32 R17, RZ, RZ, UR5 ;  /* 0x00000005ff117e24 */ /* 0x000fce000f8e00ff */
.L_x_35:
[----:B------:R-:W-:-:S13]  /*2260*/  ISETP.NE.AND P1, PT, R86, 0x3, PT ;  /* 0x000000035600780c */ /* 0x000fda0003f25270 */
[----:B------:R-:W-:Y:S05]  /*2270*/  @!P1 BRA `(.L_x_28) ;  /* 0x0000000000049947 */ /* 0x000fea0003800000 */
[----:B------:R-:W-:Y:S01]  /*2280*/  BPT.TRAP 0x1 ;  /* 0x000000040000795c */ /* 0x000fe20000300000 */
.L_x_28:
[----:B------:R-:W-:Y:S01]  /*2290*/  ULEA UR9, UR19, UR12, 0x3 ;  /* 0x0000000c13097291 */ /* 0x000fe2000f8e183f */
[----:B------:R-:W-:-:S08]  /*22a0*/  SHF.L.U32 R18, R88, 0x1f, RZ ;  /* 0x0000001f58127819 */ /* 0x000fd000000006ff */
[----:B------:R0:W1:Y:S01]  /*22b0*/  SYNCS.PHASECHK.TRANS64.TRYWAIT P0, [UR9], R18 ;  /* 0x00000012ff0075a7 */ /* 0x0000620008000149 */
[----:B------:R-:W-:Y:S05]  /*22c0*/  @!P1 BRA `(.L_x_29) ;  /* 0x0000000000049947 */ /* 0x000fea0003800000 */
[----:B------:R-:W-:Y:S01]  /*22d0*/  BPT.TRAP 0x1 ;  /* 0x000000040000795c */ /* 0x000fe20000300000 */
.L_x_29:
[----:B-1----:R-:W-:Y:S05]  /*22e0*/  @P0 BRA `(.L_x_30) ;  /* 0x0000000000080947 */ /* 0x002fea0003800000 */
[----:B------:R-:W1:Y:S02]  /*22f0*/  SYNCS.PHASECHK.TRANS64.TRYWAIT P0, [UR9], R18 ;  /* 0x00000012ff0075a7 */ /* 0x000e640008000149 */
[----:B-1----:R-:W-:Y:S05]  /*2300*/  @!P0 BRA `(.L_x_31) ;  /* 0x0000005400c08947 */ /* 0x002fea0003800000 */
.L_x_30:
[----:B------:R-:W-:Y:S01]  /*2310*/  UISETP.NE.AND UP0, UPT, UR7, URZ, UPT ;  /* 0x0000003f0700728c */ /* 0x000fe2000bf05270 */
[----:B------:R-:W-:Y:S01]  /*2320*/  WARPGROUP.ARRIVE ;  /* 0x00000000000079c5 */ /* 0x000fe20000000000 */
[----:B------:R-:W-:Y:S02]  /*2330*/  ULEA UR10, UR19, UR17, 0x8 ;  /* 0x00000011130a7291 */ /* 0x000fe4000f8e403f */
[----:B------:R-:W-:Y:S01]  /*2340*/  USEL UR8, UR8, URZ, !UP0 ;  /* 0x0000003f08087287 */ /* 0x000fe2000c000000 */
[----:B------:R-:W-:Y:S01]  /*2350*/  UMOV UR9, 0x80000020 ;  /* 0x8000002000097882 */ /* 0x000fe20000000000 */
[----:B------:R-:W-:Y:S02]  /*2360*/  UMOV UR11, 0x80000020 ;  /* 0x80000020000b7882 */ /* 0x000fe40000000000 */
[----:B------:R-:W-:Y:S02]  /*2370*/  UISETP.NE.U32.AND UP0, UPT, UR8, URZ, UPT ;  /* 0x0000003f0800728c */ /* 0x000fe4000bf05070 */
[----:B------:R-:W-:-:S02]  /*2380*/  ULEA UR8, UR19, UR18, 0x8 ;  /* 0x0000001213087291 */ /* 0x000fc4000f8e403f */
[----:B------:R-:W-:-:S07]  /*2390*/  UIADD3 UR6, UR6, 0x2, URZ ;  /* 0x0000000206067890 */ /* 0x000fce000fffe03f */
[----:B------:R-:W-:Y:S01]  /*23a0*/  QGMMA.64x64x32.F32.E5M2.E5M2 R24, gdesc[UR8], R24, UP0 ;  /* 0x00e00000081879f3 */ /* 0x000fe2000bf03818 */
[----:B------:R-:W-:Y:S02]  /*23b0*/  UIADD3 UR8, UR8, 0x2, URZ ;  /* 0x0000000208087890 */ /* 0x000fe4000fffe03f */
[----:B------:R-:W-:Y:S01]  /*23c0*/  UIADD3 UR10, UR10, 0x2, URZ ;  /* 0x000000020a0a7890 */ /* 0x000fe2000fffe03f */
[----:B------:R-:W-:Y:S01]  /*23d0*/  UMOV UR9, 0x80000020 ;  /* 0x8000002000097882 */ /* 0x000fe20000000000 */
[----:B------:R-:W-:Y:S01]  /*23e0*/  UMOV UR11, 0x80000020 ;  /* 0x80000020000b7882 */ /* 0x000fe20000000000 */
[----:B------:R-:W-:-:S04]  /*23f0*/  UISETP.NE.AND UP0, UPT, UR6, UR25, UPT ;  /* 0x000000190600728c */ /* 0x000fc8000bf05270 */
[----:B------:R-:W-:-:S06]  /*2400*/  USEL UR7, URZ, 0x1, UP0 ;  /* 0x000000013f077887 */ /* 0x000fcc0008000000 */
[----:B------:R-:W-:Y:S01]  /*2410*/  ISETP.NE.AND P0, PT, RZ, UR7, PT ;  /* 0x00000007ff007c0c */ /* 0x000fe2000bf05270 */
[----:B------:R-:W-:Y:S03]  /*2420*/  QGMMA.64x64x32.F32.E5M2.E5M2 R24, gdesc[UR8], R24, gsb0 ;  /* 0x00e00000081879f3 */ /* 0x000fe60008003818 */
[----:B------:R-:W-:-:S09]  /*2430*/  WARPGROUP.DEPBAR.LE gsb0, 0x1 ;  /* 0x00008000000079c5 */ /* 0x000fd20000010100 */
[----:B------:R-:W-:Y:S05]  /*2440*/  @!P0 BRA `(.L_x_32) ;  /* 0x0000000000888947 */ /* 0x000fea0003800000 */
[----:B------:R-:W-:Y:S02]  /*2450*/  WARPGROUP.DEPBAR.LE gsb0, 0x0 ;  /* 0x00008000000079c5 */ /* 0x000fe40000010000 */
[----:B------:R-:W-:-:S01]  /*2460*/  FADD R85, R24, R85 ;  /* 0x0000005518557221 */ /* 0x000fc20000000000 */
[----:B------:R-:W-:Y:S01]  /*2470*/  FADD R84, R25, R84 ;  /* 0x0000005419547221 */ /* 0x000fe20000000000 */
        /* <DEDUP_REMOVED lines=30> */
[----:B------:R-:W-:-:S06]  /*2660*/  UMOV UR6, URZ ;  /* 0x0000003f00067c82 */ /* 0x000fcc0008000000 */
.L_x_32:
[----:B------:R-:W-:Y:S05]  /*2670*/  @!P1 BRA `(.L_x_33) ;  /* 0x0000000000049947 */ /* 0x000fea0003800000 */
[----:B------:R-:W-:Y:S01]  /*2680*/  BPT.TRAP 0x1 ;  /* 0x000000040000795c */ /* 0x000fe20000300000 */
.L_x_33:
[----:B------:R-:W-:-:S13]  /*2690*/  ISETP.NE.AND P0, PT, R13, RZ, PT ;  /* 0x000000ff0d00720c */ /* 0x000fda0003f05270 */
[----:B01----:R-:W-:-:S05]  /*26a0*/  @P0 LEA R18, R17, UR12, 0x3 ;  /* 0x0000000c11120c11 */ /* 0x003fca000f8e18ff */
[----:B------:R-:W-:-:S05]  /*26b0*/  @P0 VIADD R19, R18, 0xe0 ;  /* 0x000000e012130836 */ /* 0x000fca0000000000 */
[----:B------:R-:W-:-:S04]  /*26c0*/  @P0 PRMT R19, R12, 0x654, R19 ;  /* 0x000006540c130816 */ /* 0x000fc80000000013 */
[----:B------:R0:W-:Y:S01]  /*26d0*/  @P0 SYNCS.ARRIVE.TRANS64.RED.A1T0 RZ, [R19+URZ], RZ ;  /* 0x000000ff13ff09a7 */ /* 0x0001e2000810043f */
[----:B------:R-:W-:-:S13]  /*26e0*/  ISETP.GT.U32.AND P0, PT, R7, 0x1, PT ;  /* 0x000000010700780c */ /* 0x000fda0003f04070 */
[----:B0-----:R-:W-:Y:S05]  /*26f0*/  @P0 BRA `(.L_x_34) ;  /* 0x0000000000040947 */ /* 0x001fea0003800000 */
[----:B------:R-:W-:Y:S01]  /*2700*/  BPT.TRAP 0x1 ;  /* 0x000000040000795c */ /* 0x000fe20000300000 */
.L_x_34:
[----:B------:R-:W-:Y:S01]  /*2710*/  UIADD3 UR19, UR19, 0x1, URZ ;  /* 0x0000000113137890 */ /* 0x000fe2000fffe03f */
[C---:B------:R-:W-:Y:S01]  /*2720*/  ISETP.GT.AND P1, PT, R16.reuse, 0x1, PT ;  /* 0x000000011000780c */ /* 0x040fe20003f24270 */
[----:B------:R-:W-:Y:S02]  /*2730*/  VIADD R17, R17, 0x1 ;  /* 0x0000000111117836 */ /* 0x000fe40000000000 */
[----:B------:R-:W-:Y:S01]  /*2740*/  UISETP.NE.AND UP0, UPT, UR19, 0x1c, UPT ;  /* 0x0000001c1300788c */ /* 0x000fe2000bf05270 */
[----:B------:R-:W-:Y:S02]  /*2750*/  VIADD R16, R16, 0xffffffff ;  /* 0xffffffff10107836 */ /* 0x000fe40000000000 */
[C---:B------:R-:W-:Y:S01]  /*2760*/  ISETP.NE.AND P0, PT, R17.reuse, 0x1c, PT ;  /* 0x0000001c1100780c */ /* 0x040fe20003f05270 */
[----:B------:R-:W-:Y:S02]  /*2770*/  USEL UR8, URZ, 0x1, UP0 ;  /* 0x000000013f087887 */ /* 0x000fe40008000000 */
[----:B------:R-:W-:Y:S01]  /*2780*/  USEL UR19, UR19, URZ, UP0 ;  /* 0x0000003f13137287 */ /* 0x000fe20008000000 */
[----:B------:R-:W-:-:S03]  /*2790*/  SEL R17, R17, RZ, P0 ;  /* 0x000000ff11117207 */ /* 0x000fc60000000000 */
[----:B------:R-:W-:Y:S01]  /*27a0*/  LOP3.LUT R88, R88, UR8, RZ, 0x3c, !PT ;  /* 0x0000000858587c12 */ /* 0x000fe2000f8e3cff */
[----:B------:R-:W-:Y:S01]  /*27b0*/  UMOV UR8, 0x1 ;  /* 0x0000000100087882 */ /* 0x000fe20000000000 */
[----:B------:R-:W-:Y:S06]  /*27c0*/  @P1 BRA `(.L_x_35) ;  /* 0xfffffff800a41947 */ /* 0x000fec000383ffff */
.L_x_27:
[----:B------:R-:W-:Y:S01]  /*27d0*/  UISETP.NE.AND UP0, UPT, UR6, URZ, UPT ;  /* 0x0000003f0600728c */ /* 0x000fe2000bf05270 */
[----:B01----:R-:W0:Y:S01]  /*27e0*/  LDC R16, c[0x0][0x28c] ;  /* 0x0000a300ff107b82 */ /* 0x003e220000000800 */
[----:B------:R-:W-:Y:S02]  /*27f0*/  IMAD.U32 R17, RZ, RZ, UR24 ;  /* 0x00000018ff117e24 */ /* 0x000fe4000f8e00ff */
[----:B------:R-:W-:-:S06]  /*2800*/  USEL UR6, URZ, 0x1, !UP0 ;  /* 0x000000013f067887 */ /* 0x000fcc000c000000 */
[----:B------:R-:W-:-:S13]  /*2810*/  ISETP.NE.AND P0, PT, RZ, UR6, PT ;  /* 0x00000006ff007c0c */ /* 0x000fda000bf05270 */
[----:B------:R-:W-:Y:S05]  /*2820*/  @!P0 BRA `(.L_x_36) ;  /* 0x0000000000848947 */ /* 0x000fea0003800000 */
[----:B------:R-:W-:Y:S02]  /*2830*/  WARPGROUP.DEPBAR.LE gsb0, 0x0 ;  /* 0x00008000000079c5 */ /* 0x000fe40000010000 */
[----:B------:R-:W-:Y:S01]  /*2840*/  FADD R85, R24, R85 ;  /* 0x0000005518557221 */ /* 0x000fe20000000000 */
        /* <DEDUP_REMOVED lines=30> */
[----:B------:R-:W-:-:S07]  /*2a30*/  FADD R22, R22, R55 ;  /* 0x0000003716167221 */ /* 0x000fce0000000000 */
.L_x_36:
[----:B0-----:R-:W-:Y:S01]  /*2a40*/  ISETP.GE.AND P0, PT, R16, 0x1, PT ;  /* 0x000000011000780c */ /* 0x001fe20003f06270 */
[----:B------:R0:W-:Y:S01]  /*2a50*/  SYNCS.ARRIVE.TRANS64.A1T0 RZ, [R17+UR23], RZ ;  /* 0x000000ff11ff79a7 */ /* 0x0001e20008100017 */
[----:B------:R-:W-:-:S11]  /*2a60*/  WARPGROUP.DEPBAR.LE gsb0, 0x0 ;  /* 0x00008000000079c5 */ /* 0x000fd60000010000 */
[----:B------:R-:W-:Y:S05]  /*2a70*/  @!P0 BRA `(.L_x_37) ;  /* 0x0000000000488947 */ /* 0x000fea0003800000 */
[----:B------:R-:W-:-:S13]  /*2a80*/  ISETP.NE.AND P0, PT, R86, 0x3, PT ;  /* 0x000000035600780c */ /* 0x000fda0003f05270 */
[----:B------:R-:W-:Y:S05]  /*2a90*/  @!P0 BRA `(.L_x_38) ;  /* 0x0000000000048947 */ /* 0x000fea0003800000 */
[----:B------:R-:W-:Y:S01]  /*2aa0*/  BPT.TRAP 0x1 ;  /* 0x000000040000795c */ /* 0x000fe20000300000 */
.L_x_38:
[----:B------:R-:W-:-:S13]  /*2ab0*/  ISETP.NE.AND P0, PT, R13, RZ, PT ;  /* 0x000000ff0d00720c */ /* 0x000fda0003f05270 */
[----:B------:R-:W-:-:S05]  /*2ac0*/  VOTEU.ANY UP0, P0 ;  /* 0x00000000003f7886 */ /* 0x000fca0000000100 */
[----:B------:R-:W-:-:S06]  /*2ad0*/  @UP0 UIADD3 UR6, UR14, UR5, URZ ;  /* 0x000000050e060290 */ /* 0x000fcc000fffe03f */
[----:B------:R-:W-:Y:S02]  /*2ae0*/  IMAD.U32 R16, RZ, RZ, UR6 ;  /* 0x00000006ff107e24 */ /* 0x000fe4000f8e00ff */
[----:B------:R-:W-:-:S03]  /*2af0*/  IMAD.U32 R19, RZ, RZ, UR6 ;  /* 0x00000006ff137e24 */ /* 0x000fc6000f8e00ff */
[----:B------:R-:W-:-:S05]  /*2b00*/  @P0 SHF.R.U32.HI R16, RZ, 0x2, R16 ;  /* 0x00000002ff100819 */ /* 0x000fca0000011610 */
[----:B0-----:R-:W-:-:S04]  /*2b10*/  @P0 IMAD.WIDE.U32 R16, R16, 0x24924925, RZ ;  /* 0x2492492510100825 */ /* 0x001fc800078e00ff */
[----:B------:R-:W-:-:S05]  /*2b20*/  @P0 IMAD R16, R17, -0x1c, R19 ;  /* 0xffffffe411100824 */ /* 0x000fca00078e0213 */
[----:B------:R-:W-:-:S05]  /*2b30*/  @P0 LEA R16, R16, UR12, 0x3 ;  /* 0x0000000c10100c11 */ /* 0x000fca000f8e18ff */
[----:B------:R-:W-:-:S05]  /*2b40*/  @P0 VIADD R17, R16, 0xe0 ;  /* 0x000000e010110836 */ /* 0x000fca0000000000 */
[----:B------:R-:W-:-:S04]  /*2b50*/  @P0 PRMT R17, R12, 0x654, R17 ;  /* 0x000006540c110816 */ /* 0x000fc80000000011 */
[----:B------:R1:W-:Y:S01]  /*2b60*/  @P0 SYNCS.ARRIVE.TRANS64.RED.A1T0 RZ, [R17+URZ], RZ ;  /* 0x000000ff11ff09a7 */ /* 0x0003e2000810043f */
[----:B------:R-:W-:-:S13]  /*2b70*/  ISETP.GT.U32.AND P0, PT, R7, 0x1, PT ;  /* 0x000000010700780c */ /* 0x000fda0003f04070 */
[----:B-1----:R-:W-:Y:S05]  /*2b80*/  @P0 BRA `(.L_x_37) ;  /* 0x0000000000040947 */ /* 0x002fea0003800000 */
[----:B------:R-:W-:Y:S01]  /*2b90*/  BPT.TRAP 0x1 ;  /* 0x000000040000795c */ /* 0x000fe20000300000 */
.L_x_37:
[----:B------:R-:W-:Y:S01]  /*2ba0*/  SHF.L.U32 R16, R87, 0x1f, RZ ;  /* 0x0000001f57107819 */ /* 0x000fe200000006ff */
[----:B------:R-:W-:Y:S01]  /*2bb0*/  UIADD3 UR5, UR22, UR5, URZ ;  /* 0x0000000516057290 */ /* 0x000fe2000fffe03f */
[----:B------:R-:W1:Y:S01]  /*2bc0*/  LDC R31, c[0x0][0x288] ;  /* 0x0000a200ff1f7b82 */ /* 0x000e620000000800 */
[----:B------:R-:W-:Y:S01]  /*2bd0*/  UISETP.GE.U32.AND UP1, UPT, UR22, 0x1c, UPT ;  /* 0x0000001c1600788c */ /* 0x000fe2000bf26070 */
[----:B------:R-:W-:Y:S01]  /*2be0*/  IMAD.SHL.U32 R24, R20, 0x2, RZ ;  /* 0x0000000214187824 */ /* 0x000fe200078e00ff */
[----:B------:R-:W-:Y:S02]  /*2bf0*/  UISETP.GT.U32.AND UP0, UPT, UR5, 0x1b, UPT ;  /* 0x0000001b0500788c */ /* 0x000fe4000bf04070 */
[----:B------:R-:W-:Y:S02]  /*2c00*/  USHF.R.U32.HI UR6, URZ, 0x2, UR5 ;  /* 0x000000023f067899 */ /* 0x000fe40008011605 */
[----:B------:R-:W-:Y:S01]  /*2c10*/  UISETP.LT.U32.AND UP0, UPT, UR22, 0x1c, UP0 ;  /* 0x0000001c1600788c */ /* 0x000fe20008701070 */
[----:B------:R-:W4:Y:S01]  /*2c20*/  SYNCS.PHASECHK.TRANS64.TRYWAIT P0, [UR15+0x8], R16 ;  /* 0x00000810ff0075a7 */ /* 0x000f22000800014f */
[----:B------:R-:W-:Y:S01]  /*2c30*/  UIMAD.WIDE.U32 UR6, UR6, 0x24924925, URZ ;  /* 0x24924925060678a5 */ /* 0x000fe2000f8e003f */
[----:B------:R-:W-:Y:S01]  /*2c40*/  SHF.R.S32.HI R25, RZ, 0x1f, R24 ;  /* 0x0000001fff197819 */ /* 0x000fe20000011418 */
[----:B------:R-:W-:-:S02]  /*2c50*/  USEL UR8, URZ, 0x1, !UP0 ;  /* 0x000000013f087887 */ /* 0x000fc4000c000000 */
[----:B------:R-:W-:Y:S02]  /*2c60*/  UIMAD UR5, UR7, -0x1c, UR5 ;  /* 0xffffffe4070578a4 */ /* 0x000fe4000f8e0205 */
[----:B------:R-:W-:-:S04]  /*2c70*/  ULOP3.LUT UR4, UR4, UR8, URZ, 0x3c, !UPT ;  /* 0x0000000804047292 */ /* 0x000fc8000f8e3c3f */
[----:B------:R-:W-:Y:S01]  /*2c80*/  @UP1 ULOP3.LUT UR4, UR4, 0x1, UR7, 0x78, !UPT ;  /* 0x0000000104041892 */ /* 0x000fe2000f8e7807 */
[----:B-1--4-:R-:W-:Y:S11]  /*2c90*/  @!P0 BRA `(.L_x_39) ;  /* 0x0000004c00748947 */ /* 0x012ff60003800000 */
.L_x_157:
[----:B------:R-:W-:Y:S01]  /*2ca0*/  IMAD.SHL.U32 R33, R4, 0x40, RZ ;  /* 0x0000004004217824 */ /* 0x000fe200078e00ff */
[----:B------:R-:W-:Y:S01]  /*2cb0*/  ULDC UR8, c[0x0][0x284] ;  /* 0x0000a10000087ab9 */ /* 0x000fe20000000800 */
[----:B------:R-:W-:Y:S01]  /*2cc0*/  IMAD.SHL.U32 R4, R6, 0x40, RZ ;  /* 0x0000004006047824 */ /* 0x000fe200078e00ff */
[----:B------:R-:W-:Y:S01]  /*2cd0*/  SHF.R.S32.HI R32, RZ, 0x1f, R5 ;  /* 0x0000001fff207819 */ /* 0x000fe20000011405 */
[----:B------:R-:W-:Y:S01]  /*2ce0*/  ULDC.64 UR6, c[0x0][0x5d0] ;  /* 0x0001740000067ab9 */ /* 0x000fe20000000a00 */
[----:B------:R-:W-:Y:S01]  /*2cf0*/  SHF.R.S32.HI R30, RZ, 0x1f, R33 ;  /* 0x0000001fff1e7819 */ /* 0x000fe20000011421 */
[----:B0-----:R-:W-:Y:S01]  /*2d00*/  IMAD.WIDE.U32 R16, R5, UR6, R24 ;  /* 0x0000000605107c25 */ /* 0x001fe2000f8e0018 */
[----:B------:R-:W-:-:S03]  /*2d10*/  ISETP.GE.AND P0, PT, R4, UR8, PT ;  /* 0x0000000804007c0c */ /* 0x000fc6000bf06270 */
[----:B------:R-:W-:Y:S01]  /*2d20*/  IMAD R18, R32, UR6, RZ ;  /* 0x0000000620127c24 */ /* 0x000fe2000f8e02ff */
[C---:B------:R-:W-:Y:S02]  /*2d30*/  ISETP.GE.OR P0, PT, R33.reuse, R31, P0 ;  /* 0x0000001f2100720c */ /* 0x040fe40000706670 */
[----:B------:R-:W-:Y:S01]  /*2d40*/  IADD3 R16, P1, R33, R16, RZ ;  /* 0x0000001021107210 */ /* 0x000fe20007f3e0ff */
[----:B------:R-:W-:-:S05]  /*2d50*/  IMAD R19, R5, UR7, R18 ;  /* 0x0000000705137c24 */ /* 0x000fca000f8e0212 */
[----:B------:R-:W-:-:S05]  /*2d60*/  IADD3.X R17, R30, R17, R19, P1, !PT ;  /* 0x000000111e117210 */ /* 0x000fca0000ffe413 */
[----:B------:R-:W-:Y:S05]  /*2d70*/  @P0 BRA `(.L_x_40) ;  /* 0x0000002400a80947 */ /* 0x000fea0003800000 */
[----:B------:R-:W0:Y:S01]  /*2d80*/  LDC.64 R26, c[0x0][0x5c8] ;  /* 0x00017200ff1a7b82 */ /* 0x000e220000000a00 */
[----:B------:R-:W-:Y:S01]  /*2d90*/  IMAD.WIDE R28, R6, 0x40, R10 ;  /* 0x00000040061c7825 */ /* 0x000fe200078e020a */
[----:B------:R-:W-:Y:S01]  /*2da0*/  ULDC.64 UR6, c[0x0][0x5c0] ;  /* 0x0001700000067ab9 */ /* 0x000fe20000000a00 */
[----:B------:R-:W-:Y:S02]  /*2db0*/  BSSY B0, `(.L_x_40) ;  /* 0x0000266000007945 */ /* 0x000fe40003800000 */
[-C--:B0-----:R-:W-:Y:S02]  /*2dc0*/  IMAD R6, R29, R26.reuse, RZ ;  /* 0x0000001a1d067224 */ /* 0x081fe400078e02ff */
[----:B------:R-:W-:-:S04]  /*2dd0*/  IMAD.WIDE.U32 R16, R28, R26, R16 ;  /* 0x0000001a1c107225 */ /* 0x000fc800078e0010 */
[----:B------:R-:W-:Y:S01]  /*2de0*/  IMAD R19, R28, R27, R6 ;  /* 0x0000001b1c137224 */ /* 0x000fe200078e0206 */
[----:B------:R-:W-:Y:S02]  /*2df0*/  LEA R18, P0, R26, R16, 0x3 ;  /* 0x000000101a127211 */ /* 0x000fe400078018ff */
[----:B------:R-:W-:Y:S01]  /*2e00*/  IADD3 R16, P1, R16, UR6, RZ ;  /* 0x0000000610107c10 */ /* 0x000fe2000ff3e0ff */
[----:B------:R-:W-:Y:S01]  /*2e10*/  IMAD.IADD R19, R17, 0x1, R19 ;  /* 0x0000000111137824 */ /* 0x000fe200078e0213 */
[----:B------:R-:W-:-:S04]  /*2e20*/  IADD3 R18, P2, R18, UR6, RZ ;  /* 0x0000000612127c10 */ /* 0x000fc8000ff5e0ff */
[----:B------:R-:W-:Y:S01]  /*2e30*/  LEA.HI.X R6, R26, R19, R27, 0x3, P0 ;  /* 0x000000131a067211 */ /* 0x000fe200000f1c1b */
[----:B------:R-:W-:Y:S01]  /*2e40*/  IMAD R26, R20, -0x2, R31 ;  /* 0xfffffffe141a7824 */ /* 0x000fe200078e021f */
[----:B---3-5:R-:W-:Y:S02]  /*2e50*/  FSETP.NEU.AND P0, PT, R15, RZ, PT ;  /* 0x000000ff0f00720b */ /* 0x028fe40003f0d000 */
[----:B------:R-:W-:Y:S01]  /*2e60*/  IADD3.X R17, R19, UR7, RZ, P1, !PT ;  /* 0x0000000713117c10 */ /* 0x000fe20008ffe4ff */
[----:B------:R-:W-:Y:S01]  /*2e70*/  IMAD.IADD R26, R26, 0x1, -R33 ;  /* 0x000000011a1a7824 */ /* 0x000fe200078e0a21 */
[----:B------:R-:W-:Y:S01]  /*2e80*/  IADD3.X R19, R6, UR7, RZ, P2, !PT ;  /* 0x0000000706137c10 */ /* 0x000fe200097fe4ff */
[----:B------:R-:W-:-:S08]  /*2e90*/  IMAD.IADD R6, R21, 0x1, -R4 ;  /* 0x0000000115067824 */ /* 0x000fd000078e0a04 */
[----:B------:R-:W-:Y:S05]  /*2ea0*/  @!P0 BRA `(.L_x_41) ;  /* 0x0000001c00188947 */ /* 0x000fea0003800000 */
[----:B------:R-:W-:Y:S01]  /*2eb0*/  ULDC.64 UR6, c[0x0][0x5b8] ;  /* 0x00016e0000067ab9 */ /* 0x000fe20000000a00 */
[----:B------:R-:W-:Y:S01]  /*2ec0*/  ULDC.64 UR8, c[0x0][0x5a8] ;  /* 0x00016a0000087ab9 */ /* 0x000fe20000000a00 */
[----:B------:R-:W-:Y:S01]  /*2ed0*/  IMAD.WIDE.U32 R24, R5, UR6, R24 ;  /* 0x0000000605187c25 */ /* 0x000fe2000f8e0018 */
[----:B------:R-:W-:Y:S03]  /*2ee0*/  BSSY B1, `(.L_x_42) ;  /* 0x0000010000017945 */ /* 0x000fe60003800000 */
[----:B------:R-:W-:Y:S01]  /*2ef0*/  IMAD R4, R32, UR6, RZ ;  /* 0x0000000620047c24 */ /* 0x000fe2000f8e02ff */
[----:B------:R-:W-:-:S03]  /*2f00*/  IADD3 R24, P0, R33, R24, RZ ;  /* 0x0000001821187210 */ /* 0x000fc60007f1e0ff */
[----:B------:R-:W-:Y:S01]  /*2f10*/  IMAD R5, R5, UR7, R4 ;  /* 0x0000000705057c24 */ /* 0x000fe2000f8e0204 */
[----:B------:R-:W-:Y:S02]  /*2f20*/  ULDC.64 UR6, c[0x0][0x5b0] ;  /* 0x00016c0000067ab9 */ /* 0x000fe40000000a00 */
[----:B------:R-:W-:Y:S02]  /*2f30*/  IMAD R27, R29, UR6, RZ ;  /* 0x000000061d1b7c24 */ /* 0x000fe4000f8e02ff */
[----:B------:R-:W-:Y:S02]  /*2f40*/  IADD3.X R25, R30, R25, R5, P0, !PT ;  /* 0x000000191e197210 */ /* 0x000fe400007fe405 */
[----:B------:R-:W-:Y:S01]  /*2f50*/  ISETP.GE.AND P0, PT, R26, 0x1, PT ;  /* 0x000000011a00780c */ /* 0x000fe20003f06270 */
[C---:B------:R-:W-:Y:S02]  /*2f60*/  IMAD R27, R28.reuse, UR7, R27 ;  /* 0x000000071c1b7c24 */ /* 0x040fe4000f8e021b */
[----:B------:R-:W-:Y:S01]  /*2f70*/  IMAD.WIDE.U32 R4, R28, UR6, R24 ;  /* 0x000000061c047c25 */ /* 0x000fe2000f8e0018 */
[----:B------:R-:W-:-:S02]  /*2f80*/  ISETP.LT.OR P3, PT, R6, 0x1, !P0 ;  /* 0x000000010600780c */ /* 0x000fc40004761670 */
[----:B------:R-:W-:-:S04]  /*2f90*/  IADD3 R4, P1, R4, UR8, RZ ;  /* 0x0000000804047c10 */ /* 0x000fc8000ff3e0ff */
[--C-:B------:R-:W-:Y:S02]  /*2fa0*/  IADD3.X R5, R5, UR9, R27.reuse, P1, !PT ;  /* 0x0000000905057c10 */ /* 0x100fe40008ffe41b */
[----:B------:R-:W-:-:S05]  /*2fb0*/  PRMT R27, RZ, 0x7610, R27 ;  /* 0x00007610ff1b7816 */ /* 0x000fca000000001b */
[----:B------:R-:W-:Y:S05]  /*2fc0*/  @P3 BRA `(.L_x_43) ;  /* 0x0000000000043947 */ /* 0x000fea0003800000 */
[----:B------:R0:W5:Y:S02]  /*2fd0*/  LDG.E.U8 R27, desc[UR20][R4.64] ;  /* 0x00000014041b7981 */ /* 0x000164000c1e1100 */
.L_x_43:
[----:B------:R-:W-:Y:S05]  /*2fe0*/  BSYNC B1 ;  /* 0x0000000000017941 */ /* 0x000fea0003800000 */
.L_x_42:
[----:B-----5:R-:W-:Y:S01]  /*2ff0*/  LOP3.LUT R27, R27, 0xff, RZ, 0xc0, !PT ;  /* 0x000000ff1b1b7812 */ /* 0x020fe200078ec0ff */
[----:B------:R-:W-:Y:S01]  /*3000*/  BSSY B1, `(.L_x_44) ;  /* 0x000000c000017945 */ /* 0x000fe20003800000 */
[----:B------:R-:W-:Y:S02]  /*3010*/  ISETP.GE.AND P1, PT, R26, 0x2, PT ;  /* 0x000000021a00780c */ /* 0x000fe40003f26270 */
[----:B------:R-:W-:Y:S02]  /*3020*/  F2FP.F16.E5M2.UNPACK_B R27, R27 ;  /* 0x0000001bff1b723e */ /* 0x000fe400020004ff */
[----:B------:R-:W-:-:S03]  /*3030*/  ISETP.LT.OR P2, PT, R6, 0x1, !P1 ;  /* 0x000000010600780c */ /* 0x000fc60004f41670 */
[----:B------:R-:W-:Y:S01]  /*3040*/  HADD2.F32 R30, -RZ, R27.H0_H0 ;  /* 0x2000001bff1e7230 */ /* 0x000fe20000004100 */
[----:B------:R-:W-:-:S04]  /*3050*/  PRMT R27, RZ, 0x7610, R27 ;  /* 0x00007610ff1b7816 */ /* 0x000fc8000000001b */
[----:B------:R-:W-:-:S04]  /*3060*/  FMUL R30, R30, R15 ;  /* 0x0000000f1e1e7220 */ /* 0x000fc80000400000 */
[----:B--2---:R-:W-:-:S05]  /*3070*/  FFMA R30, R85, R14, R30 ;  /* 0x0000000e551e7223 */ /* 0x004fca000000001e */
[----:B------:R-:W-:-:S05]  /*3080*/  F2FP.SATFINITE.E5M2.F32.PACK_AB_MERGE_C R31, RZ, R30, RZ ;  /* 0x0000001eff1f723e */ /* 0x000fca00048060ff */
[----:B------:R1:W-:Y:S01]  /*3090*/  @!P3 STG.E.U8 desc[UR20][R16.64], R31 ;  /* 0x0000001f1000b986 */ /* 0x0003e2000c101114 */
[----:B------:R-:W-:Y:S05]  /*30a0*/  @P2 BRA `(.L_x_45) ;  /* 0x0000000000042947 */ /* 0x000fea0003800000 */
[----:B------:R2:W5:Y:S02]  /*30b0*/  LDG.E.U8 R27, desc[UR20][R4.64+0x1] ;  /* 0x00000114041b7981 */ /* 0x000564000c1e1100 */
.L_x_45:
[----:B------:R-:W-:Y:S05]  /*30c0*/  BSYNC B1 ;  /* 0x0000000000017941 */ /* 0x000fea0003800000 */
.L_x_44:
[----:B-----5:R-:W-:Y:S01]  /*30d0*/  LOP3.LUT R27, R27, 0xff, RZ, 0xc0, !PT ;  /* 0x000000ff1b1b7812 */ /* 0x020fe200078ec0ff */
[----:B------:R-:W-:Y:S01]  /*30e0*/  BSSY B1, `(.L_x_46) ;  /* 0x0000012000017945 */ /* 0x000fe20003800000 */
[----:B-1----:R-:W-:Y:S02]  /*30f0*/  IADD3 R31, P3, R28, 0x8, RZ ;  /* 0x000000081c1f7810 */ /* 0x002fe40007f7e0ff */
[----:B------:R-:W-:Y:S02]  /*3100*/  F2FP.F16.E5M2.UNPACK_B R27, R27 ;  /* 0x0000001bff1b723e */ /* 0x000fe400020004ff */
[----:B------:R-:W-:Y:S01]  /*3110*/  ISETP.LT.OR P0, PT, R6, 0x9, !P0 ;  /* 0x000000090600780c */ /* 0x000fe20004701670 */
[----:B------:R-:W-:Y:S02]  /*3120*/  IMAD.X R29, RZ, RZ, R29, P3 ;  /* 0x000000ffff1d7224 */ /* 0x000fe400018e061d */
[----:B------:R-:W-:Y:S02]  /*3130*/  HADD2.F32 R28, -RZ, R27.H0_H0 ;  /* 0x2000001bff1c7230 */ /* 0x000fe40000004100 */
[----:B------:R-:W-:-:S04]  /*3140*/  IMAD.WIDE.U32 R24, R31, UR6, R24 ;  /* 0x000000061f187c25 */ /* 0x000fc8000f8e0018 */
[----:B------:R-:W-:Y:S01]  /*3150*/  FMUL R27, R28, R15 ;  /* 0x0000000f1c1b7220 */ /* 0x000fe20000400000 */
[----:B------:R-:W-:Y:S01]  /*3160*/  IMAD R28, R29, UR6, RZ ;  /* 0x000000061d1c7c24 */ /* 0x000fe2000f8e02ff */
[----:B------:R-:W-:Y:S02]  /*3170*/  IADD3 R24, P3, R24, UR8, RZ ;  /* 0x0000000818187c10 */ /* 0x000fe4000ff7e0ff */
[----:B------:R-:W-:Y:S01]  /*3180*/  FFMA R27, R84, R14, R27 ;  /* 0x0000000e541b7223 */ /* 0x000fe2000000001b */
[----:B------:R-:W-:-:S04]  /*3190*/  IMAD R31, R31, UR7, R28 ;  /* 0x000000071f1f7c24 */ /* 0x000fc8000f8e021c */
[----:B------:R-:W-:Y:S02]  /*31a0*/  F2FP.SATFINITE.E5M2.F32.PACK_AB_MERGE_C R29, RZ, R27, RZ ;  /* 0x0000001bff1d723e */ /* 0x000fe400048060ff */
[----:B------:R-:W-:Y:S02]  /*31b0*/  IADD3.X R25, R25, UR9, R31, P3, !PT ;  /* 0x0000000919197c10 */ /* 0x000fe40009ffe41f */
[----:B------:R-:W-:Y:S01]  /*31c0*/  PRMT R27, RZ, 0x7610, R27 ;  /* 0x00007610ff1b7816 */ /* 0x000fe2000000001b */
[----:B------:R1:W-:Y:S01]  /*31d0*/  @!P2 STG.E.U8 desc[UR20][R16.64+0x1], R29 ;  /* 0x0000011d1000a986 */ /* 0x0003e2000c101114 */
[----:B------:R-:W-:Y:S05]  /*31e0*/  @P0 BRA `(.L_x_47) ;  /* 0x0000000000040947 */ /* 0x000fea0003800000 */
[----:B------:R3:W5:Y:S02]  /*31f0*/  LDG.E.U8 R27, desc[UR20][R24.64] ;  /* 0x00000014181b7981 */ /* 0x000764000c1e1100 */
.L_x_47:
[----:B------:R-:W-:Y:S05]  /*3200*/  BSYNC B1 ;  /* 0x0000000000017941 */ /* 0x000fea0003800000 */
.L_x_46:
[----:B-----5:R-:W-:Y:S01]  /*3210*/  LOP3.LUT R27, R27, 0xff, RZ, 0xc0, !PT ;  /* 0x000000ff1b1b7812 */ /* 0x020fe200078ec0ff */
[----:B------:R-:W-:Y:S01]  /*3220*/  BSSY B1, `(.L_x_48) ;  /* 0x000000b000017945 */ /* 0x000fe20003800000 */
[----:B------:R-:W-:Y:S02]  /*3230*/  ISETP.LT.OR P1, PT, R6, 0x9, !P1 ;  /* 0x000000090600780c */ /* 0x000fe40004f21670 */
[----:B------:R-:W-:-:S05]  /*3240*/  F2FP.F16.E5M2.UNPACK_B R27, R27 ;  /* 0x0000001bff1b723e */ /* 0x000fca00020004ff */
[----:B------:R-:W-:Y:S01]  /*3250*/  HADD2.F32 R28, -RZ, R27.H0_H0 ;  /* 0x2000001bff1c7230 */ /* 0x000fe20000004100 */
[----:B------:R-:W-:-:S04]  /*3260*/  PRMT R27, RZ, 0x7610, R27 ;  /* 0x00007610ff1b7816 */ /* 0x000fc8000000001b */
[----:B------:R-:W-:-:S04]  /*3270*/  FMUL R28, R28, R15 ;  /* 0x0000000f1c1c7220 */ /* 0x000fc80000400000 */
[----:B------:R-:W-:-:S05]  /*3280*/  FFMA R28, R83, R14, R28 ;  /* 0x0000000e531c7223 */ /* 0x000fca000000001c */
[----:B-1----:R-:W-:-:S05]  /*3290*/  F2FP.SATFINITE.E5M2.F32.PACK_AB_MERGE_C R29, RZ, R28, RZ ;  /* 0x0000001cff1d723e */ /* 0x002fca00048060ff */
[----:B------:R1:W-:Y:S01]  /*32a0*/  @!P0 STG.E.U8 desc[UR20][R18.64], R29 ;  /* 0x0000001d12008986 */ /* 0x0003e2000c101114 */
[----:B------:R-:W-:Y:S05]  /*32b0*/  @P1 BRA `(.L_x_49) ;  /* 0x0000000000041947 */ /* 0x000fea0003800000 */
[----:B------:R4:W5:Y:S02]  /*32c0*/  LDG.E.U8 R27, desc[UR20][R24.64+0x1] ;  /* 0x00000114181b7981 */ /* 0x000964000c1e1100 */
.L_x_49:
[----:B------:R-:W-:Y:S05]  /*32d0*/  BSYNC B1 ;  /* 0x0000000000017941 */ /* 0x000fea0003800000 */
.L_x_48:
[----:B-----5:R-:W-:Y:S01]  /*32e0*/  LOP3.LUT R27, R27, 0xff, RZ, 0xc0, !PT ;  /* 0x000000ff1b1b7812 */ /* 0x020fe200078ec0ff */
[----:B------:R-:W-:Y:S01]  /*32f0*/  BSSY B1, `(.L_x_50) ;  /* 0x000000c000017945 */ /* 0x000fe20003800000 */
[----:B------:R-:W-:Y:S02]  /*3300*/  ISETP.GE.AND P0, PT, R26, 0x9, PT ;  /* 0x000000091a00780c */ /* 0x000fe40003f06270 */
[----:B------:R-:W-:Y:S02]  /*3310*/  F2FP.F16.E5M2.UNPACK_B R27, R27 ;  /* 0x0000001bff1b723e */ /* 0x000fe400020004ff */
[----:B------:R-:W-:-:S03]  /*3320*/  ISETP.LT.OR P2, PT, R6, 0x1, !P0 ;  /* 0x000000010600780c */ /* 0x000fc60004741670 */
[----:B------:R-:W-:-:S05]  /*3330*/  HADD2.F32 R28, -RZ, R27.H0_H0 ;  /* 0x2000001bff1c7230 */ /* 0x000fca0000004100 */
[----:B------:R-:W-:-:S04]  /*3340*/  FMUL R27, R28, R15 ;  /* 0x0000000f1c1b7220 */ /* 0x000fc80000400000 */
[----:B------:R-:W-:-:S05]  /*3350*/  FFMA R27, R82, R14, R27 ;  /* 0x0000000e521b7223 */ /* 0x000fca000000001b */
[----:B-1----:R-:W-:Y:S02]  /*3360*/  F2FP.SATFINITE.E5M2.F32.PACK_AB_MERGE_C R29, RZ, R27, RZ ;  /* 0x0000001bff1d723e */ /* 0x002fe400048060ff */
[----:B------:R-:W-:-:S03]  /*3370*/  PRMT R27, RZ, 0x7610, R27 ;  /* 0x00007610ff1b7816 */ /* 0x000fc6000000001b */
[----:B------:R1:W-:Y:S01]  /*3380*/  @!P1 STG.E.U8 desc[UR20][R18.64+0x1], R29 ;  /* 0x0000011d12009986 */ /* 0x0003e2000c101114 */
[----:B------:R-:W-:Y:S05]  /*3390*/  @P2 BRA `(.L_x_51) ;  /* 0x0000000000042947 */ /* 0x000fea0003800000 */
[----:B------:R0:W5:Y:S02]  /*33a0*/  LDG.E.U8 R27, desc[UR20][R4.64+0x8] ;  /* 0x00000814041b7981 */ /* 0x000164000c1e1100 */
.L_x_51:
[----:B------:R-:W-:Y:S05]  /*33b0*/  BSYNC B1 ;  /* 0x0000000000017941 */ /* 0x000fea0003800000 */
.L_x_50:
        /* <DEDUP_REMOVED lines=13> */
.L_x_53:
[----:B------:R-:W-:Y:S05]  /*3490*/  BSYNC B1 ;  /* 0x0000000000017941 */ /* 0x000fea0003800000 */
.L_x_52:
[----:B-----5:R-:W-:Y:S01]  /*34a0*/  LOP3.LUT R27, R27, 0xff, RZ, 0xc0, !PT ;  /* 0x000000ff1b1b7812 */ /* 0x020fe200078ec0ff */
[----:B------:R-:W-:Y:S01]  /*34b0*/  BSSY B1, `(.L_x_54) ;  /* 0x000000b000017945 */ /* 0x000fe20003800000 */
[----:B------:R-:W-:Y:S02]  /*34c0*/  ISETP.LT.OR P0, PT, R6, 0x9, !P0 ;  /* 0x000000090600780c */ /* 0x000fe40004701670 */
[----:B------:R-:W-:-:S05]  /*34d0*/  F2FP.F16.E5M2.UNPACK_B R27, R27 ;  /* 0x0000001bff1b723e */ /* 0x000fca00020004ff */
        /* <DEDUP_REMOVED lines=8> */
.L_x_55:
[----:B------:R-:W-:Y:S05]  /*3560*/  BSYNC B1 ;  /* 0x0000000000017941 */ /* 0x000fea0003800000 */
.L_x_54:
        /* <DEDUP_REMOVED lines=12> */
.L_x_57:
[----:B------:R-:W-:Y:S05]  /*3630*/  BSYNC B1 ;  /* 0x0000000000017941 */ /* 0x000fea0003800000 */
.L_x_56:
        /* <DEDUP_REMOVED lines=13> */
.L_x_59:
[----:B------:R-:W-:Y:S05]  /*3710*/  BSYNC B1 ;  /* 0x0000000000017941 */ /* 0x000fea0003800000 */
.L_x_58:
        /* <DEDUP_REMOVED lines=13> */
.L_x_61:
[----:B------:R-:W-:Y:S05]  /*37f0*/  BSYNC B1 ;  /* 0x0000000000017941 */ /* 0x000fea0003800000 */
.L_x_60:
        /* <DEDUP_REMOVED lines=12> */
.L_x_63:
[----:B------:R-:W-:Y:S05]  /*38c0*/  BSYNC B1 ;  /* 0x0000000000017941 */ /* 0x000fea0003800000 */
.L_x_62:
        /* <DEDUP_REMOVED lines=12> */
.L_x_65:
[----:B------:R-:W-:Y:S05]  /*3990*/  BSYNC B1 ;  /* 0x0000000000017941 */ /* 0x000fea0003800000 */
.L_x_64:
        /* <DEDUP_REMOVED lines=13> */
.L_x_67:
[----:B------:R-:W-:Y:S05]  /*3a70*/  BSYNC B1 ;  /* 0x0000000000017941 */ /* 0x000fea0003800000 */
.L_x_66:
        /* <DEDUP_REMOVED lines=13> */
.L_x_69:
[----:B------:R-:W-:Y:S05]  /*3b50*/  BSYNC B1 ;  /* 0x0000000000017941 */ /* 0x000fea0003800000 */
.L_x_68:
        /* <DEDUP_REMOVED lines=12> */
.L_x_71:
[----:B------:R-:W-:Y:S05]  /*3c20*/  BSYNC B1 ;  /* 0x0000000000017941 */ /* 0x000fea0003800000 */
.L_x_70:
        /* <DEDUP_REMOVED lines=12> */
.L_x_73:
[----:B------:R-:W-:Y:S05]  /*3cf0*/  BSYNC B1 ;  /* 0x0000000000017941 */ /* 0x000fea0003800000 */
.L_x_72:
        /* <DEDUP_REMOVED lines=13> */
.L_x_75:
[----:B------:R-:W-:Y:S05]  /*3dd0*/  BSYNC B1 ;  /* 0x0000000000017941 */ /* 0x000fea0003800000 */
.L_x_74:
        /* <DEDUP_REMOVED lines=13> */
.L_x_77:
[----:B------:R-:W-:Y:S05]  /*3eb0*/  BSYNC B1 ;  /* 0x0000000000017941 */ /* 0x000fea0003800000 */
.L_x_76:
        /* <DEDUP_REMOVED lines=12> */
.L_x_79:
[----:B------:R-:W-:Y:S05]  /*3f80*/  BSYNC B1 ;  /* 0x0000000000017941 */ /* 0x000fea0003800000 */
.L_x_78:
        /* <DEDUP_REMOVED lines=12> */
.L_x_81:
[----:B------:R-:W-:Y:S05]  /*4050*/  BSYNC B1 ;  /* 0x0000000000017941 */ /* 0x000fea0003800000 */
.L_x_80:
        /* <DEDUP_REMOVED lines=13> */
.L_x_83:
[----:B------:R-:W-:Y:S05]  /*4130*/  BSYNC B1 ;  /* 0x0000000000017941 */ /* 0x000fea0003800000 */
.L_x_82:
        /* <DEDUP_REMOVED lines=13> */
.L_x_85:
[----:B------:R-:W-:Y:S05]  /*4210*/  BSYNC B1 ;  /* 0x0000000000017941 */ /* 0x000fea0003800000 */
.L_x_84:
        /* <DEDUP_REMOVED lines=12> */
.L_x_87:
[----:B------:R-:W-:Y:S05]  /*42e0*/  BSYNC B1 ;  /* 0x0000000000017941 */ /* 0x000fea0003800000 */
.L_x_86:
        /* <DEDUP_REMOVED lines=12> */
.L_x_89:
[----:B------:R-:W-:Y:S05]  /*43b0*/  BSYNC B1 ;  /* 0x0000000000017941 */ /* 0x000fea0003800000 */
.L_x_88:
        /* <DEDUP_REMOVED lines=13> */
.L_x_91:
[----:B------:R-:W-:Y:S05]  /*4490*/  BSYNC B1 ;  /* 0x0000000000017941 */ /* 0x000fea0003800000 */
.L_x_90:
        /* <DEDUP_REMOVED lines=13> */
.L_x_93:
[----:B------:R-:W-:Y:S05]  /*4570*/  BSYNC B1 ;  /* 0x0000000000017941 */ /* 0x000fea0003800000 */
.L_x_92:
        /* <DEDUP_REMOVED lines=12> */
.L_x_95:
[----:B------:R-:W-:Y:S05]  /*4640*/  BSYNC B1 ;  /* 0x0000000000017941 */ /* 0x000fea0003800000 */
.L_x_94:
        /* <DEDUP_REMOVED lines=12> */
.L_x_97:
[----:B------:R-:W-:Y:S05]  /*4710*/  BSYNC B1 ;  /* 0x0000000000017941 */ /* 0x000fea0003800000 */
.L_x_96:
        /* <DEDUP_REMOVED lines=13> */
.L_x_99:
[----:B------:R-:W-:Y:S05]  /*47f0*/  BSYNC B1 ;  /* 0x0000000000017941 */ /* 0x000fea0003800000 */
.L_x_98:
[----:B-----5:R-:W-:Y:S01]  /*4800*/  LOP3.LUT R27, R27, 0xff, RZ, 0xc0, !PT ;  /* 0x000000ff1b1b7812 */ /* 0x020fe200078ec0ff */
[----:B------:R-:W-:Y:S01]  /*4810*/  BSSY B1, `(.L_x_100) ;  /* 0x000000c000017945 */ /* 0x000fe20003800000 */
[----:B------:R-:W-:Y:S02]  /*4820*/  ISETP.GE.AND P1, PT, R26, 0x3a, PT ;  /* 0x0000003a1a00780c */ /* 0x000fe40003f26270 */
[----:B------:R-:W-:Y:S02]  /*4830*/  F2FP.F16.E5M2.UNPACK_B R27, R27 ;  /* 0x0000001bff1b723e */ /* 0x000fe400020004ff */
[----:B------:R-:W-:Y:S02]  /*4840*/  ISETP.LT.OR P3, PT, R6, 0x1, !P1 ;  /* 0x000000010600780c */ /* 0x000fe40004f61670 */
[----:B------:R-:W-:Y:S01]  /*4850*/  PRMT R26, RZ, 0x7610, R26 ;  /* 0x00007610ff1a7816 */ /* 0x000fe2000000001a */
[----:B------:R-:W-:-:S05]  /*4860*/  HADD2.F32 R28, -RZ, R27.H0_H0 ;  /* 0x2000001bff1c7230 */ /* 0x000fca0000004100 */
[----:B------:R-:W-:-:S04]  /*4870*/  FMUL R28, R28, R15 ;  /* 0x0000000f1c1c7220 */ /* 0x000fc80000400000 */
[----:B------:R-:W-:-:S05]  /*4880*/  FFMA R28, R57, R14, R28 ;  /* 0x0000000e391c7223 */ /* 0x000fca000000001c */
[----:B------:R-:W-:-:S05]  /*4890*/  F2FP.SATFINITE.E5M2.F32.PACK_AB_MERGE_C R27, RZ, R28, RZ ;  /* 0x0000001cff1b723e */ /* 0x000fca00048060ff */
[----:B------:R0:W-:Y:S01]  /*48a0*/  @!P2 STG.E.U8 desc[UR20][R16.64+0x38], R27 ;  /* 0x0000381b1000a986 */ /* 0x0001e2000c101114 */
[----:B------:R-:W-:Y:S05]  /*48b0*/  @P3 BRA `(.L_x_101) ;  /* 0x0000000000043947 */ /* 0x000fea0003800000 */
[----:B------:R0:W5:Y:S02]  /*48c0*/  LDG.E.U8 R26, desc[UR20][R4.64+0x39] ;  /* 0x00003914041a7981 */ /* 0x000164000c1e1100 */
.L_x_101:
[----:B------:R-:W-:Y:S05]  /*48d0*/  BSYNC B1 ;  /* 0x0000000000017941 */ /* 0x000fea0003800000 */
.L_x_100:
[----:B-----5:R-:W-:Y:S01]  /*48e0*/  LOP3.LUT R26, R26, 0xff, RZ, 0xc0, !PT ;  /* 0x000000ff1a1a7812 */ /* 0x020fe200078ec0ff */
[----:B------:R-:W-:Y:S01]  /*48f0*/  BSSY B1, `(.L_x_102) ;  /* 0x000000b000017945 */ /* 0x000fe20003800000 */
[----:B------:R-:W-:Y:S02]  /*4900*/  ISETP.LT.OR P0, PT, R6, 0x9, !P0 ;  /* 0x000000090600780c */ /* 0x000fe40004701670 */
[----:B------:R-:W-:Y:S02]  /*4910*/  F2FP.F16.E5M2.UNPACK_B R26, R26 ;  /* 0x0000001aff1a723e */ /* 0x000fe400020004ff */
[----:B0-2---:R-:W-:-:S03]  /*4920*/  PRMT R4, RZ, 0x7610, R4 ;  /* 0x00007610ff047816 */ /* 0x005fc60000000004 */
[----:B------:R-:W-:-:S05]  /*4930*/  HADD2.F32 R26, -RZ, R26.H0_H0 ;  /* 0x2000001aff1a7230 */ /* 0x000fca0000004100 */
[----:B------:R-:W-:-:S04]  /*4940*/  FMUL R5, R26, R15 ;  /* 0x0000000f1a057220 */ /* 0x000fc80000400000 */
[----:B------:R-:W-:-:S05]  /*4950*/  FFMA R5, R56, R14, R5 ;  /* 0x0000000e38057223 */ /* 0x000fca0000000005 */
[----:B------:R-:W-:-:S05]  /*4960*/  F2FP.SATFINITE.E5M2.F32.PACK_AB_MERGE_C R5, RZ, R5, RZ ;  /* 0x00000005ff05723e */ /* 0x000fca00048060ff */
[----:B------:R0:W-:Y:S01]  /*4970*/  @!P3 STG.E.U8 desc[UR20][R16.64+0x39], R5 ;  /* 0x000039051000b986 */ /* 0x0001e2000c101114 */
[----:B------:R-:W-:Y:S05]  /*4980*/  @P0 BRA `(.L_x_103) ;  /* 0x0000000000040947 */ /* 0x000fea0003800000 */
[----:B------:R2:W5:Y:S02]  /*4990*/  LDG.E.U8 R4, desc[UR20][R24.64+0x38] ;  /* 0x0000381418047981 */ /* 0x000564000c1e1100 */
.L_x_103:
[----:B------:R-:W-:Y:S05]  /*49a0*/  BSYNC B1 ;  /* 0x0000000000017941 */ /* 0x000fea0003800000 */
.L_x_102:
[----:B-----5:R-:W-:Y:S01]  /*49b0*/  LOP3.LUT R4, R4, 0xff, RZ, 0xc0, !PT ;  /* 0x000000ff04047812 */ /* 0x020fe200078ec0ff */
[----:B------:R-:W-:Y:S01]  /*49c0*/  BSSY B1, `(.L_x_104) ;  /* 0x000000b000017945 */ /* 0x000fe20003800000 */
[----:B------:R-:W-:Y:S02]  /*49d0*/  ISETP.LT.OR P1, PT, R6, 0x9, !P1 ;  /* 0x000000090600780c */ /* 0x000fe40004f21670 */
[----:B------:R-:W-:-:S05]  /*49e0*/  F2FP.F16.E5M2.UNPACK_B R4, R4 ;  /* 0x00000004ff04723e */ /* 0x000fca00020004ff */
[----:B------:R-:W-:-:S05]  /*49f0*/  HADD2.F32 R4, -RZ, R4.H0_H0 ;  /* 0x20000004ff047230 */ /* 0x000fca0000004100 */
[----:B------:R-:W-:-:S04]  /*4a00*/  FMUL R4, R4, R15 ;  /* 0x0000000f04047220 */ /* 0x000fc80000400000 */
[----:B------:R-:W-:-:S05]  /*4a10*/  FFMA R4, R23, R14, R4 ;  /* 0x0000000e17047223 */ /* 0x000fca0000000004 */
[----:B0-----:R-:W-:Y:S02]  /*4a20*/  F2FP.SATFINITE.E5M2.F32.PACK_AB_MERGE_C R5, RZ, R4, RZ ;  /* 0x00000004ff05723e */ /* 0x001fe400048060ff */
[----:B------:R-:W-:-:S03]  /*4a30*/  PRMT R4, RZ, 0x7610, R4 ;  /* 0x00007610ff047816 */ /* 0x000fc60000000004 */
[----:B------:R0:W-:Y:S01]  /*4a40*/  @!P0 STG.E.U8 desc[UR20][R18.64+0x38], R5 ;  /* 0x0000380512008986 */ /* 0x0001e2000c101114 */
[----:B------:R-:W-:Y:S05]  /*4a50*/  @P1 BRA `(.L_x_105) ;  /* 0x0000000000041947 */ /* 0x000fea0003800000 */
[----:B------:R0:W5:Y:S02]  /*4a60*/  LDG.E.U8 R4, desc[UR20][R24.64+0x39] ;  /* 0x0000391418047981 */ /* 0x000164000c1e1100 */
.L_x_105:
[----:B------:R-:W-:Y:S05]  /*4a70*/  BSYNC B1 ;  /* 0x0000000000017941 */ /* 0x000fea0003800000 */
.L_x_104:
[----:B------:R-:W-:Y:S05]  /*4a80*/  @P1 BRA `(.L_x_106) ;  /* 0x0000000800601947 */ /* 0x000fea0003800000 */
[----:B-----5:R-:W-:-:S04]  /*4a90*/  LOP3.LUT R4, R4, 0xff, RZ, 0xc0, !PT ;  /* 0x000000ff04047812 */ /* 0x020fc800078ec0ff */
[----:B------:R-:W-:-:S05]  /*4aa0*/  F2FP.F16.E5M2.UNPACK_B R4, R4 ;  /* 0x00000004ff04723e */ /* 0x000fca00020004ff */
[----:B------:R-:W-:-:S05]  /*4ab0*/  HADD2.F32 R4, -RZ, R4.H0_H0 ;  /* 0x20000004ff047230 */ /* 0x000fca0000004100 */
[----:B0-----:R-:W-:-:S04]  /*4ac0*/  FMUL R5, R4, R15 ;  /* 0x0000000f04057220 */ /* 0x001fc80000400000 */
[----:B------:R-:W-:-:S05]  /*4ad0*/  FFMA R5, R22, R14, R5 ;  /* 0x0000000e16057223 */ /* 0x000fca0000000005 */
[----:B------:R-:W-:-:S05]  /*4ae0*/  F2FP.SATFINITE.E5M2.F32.PACK_AB_MERGE_C R5, RZ, R5, RZ ;  /* 0x00000005ff05723e */ /* 0x000fca00048060ff */
[----:B------:R0:W-:Y:S01]  /*4af0*/  STG.E.U8 desc[UR20][R18.64+0x39], R5 ;  /* 0x0000390512007986 */ /* 0x0001e2000c101114 */
[----:B------:R-:W-:Y:S05]  /*4b00*/  BRA `(.L_x_106) ;  /* 0x0000000800407947 */ /* 0x000fea0003800000 */
.L_x_41:
[C---:B------:R-:W-:Y:S01]  /*4b10*/  ISETP.GE.AND P3, PT, R26.reuse, 0x1, PT ;  /* 0x000000011a00780c */ /* 0x040fe20003f66270 */
[-C--:B--2---:R-:W-:Y:S01]  /*4b20*/  FMUL R85, R85, R14.reuse ;  /* 0x0000000e55557220 */ /* 0x084fe20000400000 */
[----:B------:R-:W-:Y:S01]  /*4b30*/  ISETP.GE.AND P0, PT, R26, 0x2, PT ;  /* 0x000000021a00780c */ /* 0x000fe20003f06270 */
[-C--:B------:R-:W-:Y:S01]  /*4b40*/  FMUL R84, R84, R14.reuse ;  /* 0x0000000e54547220 */ /* 0x080fe20000400000 */
[C---:B------:R-:W-:Y:S01]  /*4b50*/  ISETP.LT.OR P1, PT, R6.reuse, 0x1, !P3 ;  /* 0x000000010600780c */ /* 0x040fe20005f21670 */
[-C--:B------:R-:W-:Y:S01]  /*4b60*/  FMUL R83, R83, R14.reuse ;  /* 0x0000000e53537220 */ /* 0x080fe20000400000 */
[----:B------:R-:W-:Y:S01]  /*4b70*/  ISETP.LT.OR P2, PT, R6, 0x1, !P0 ;  /* 0x000000010600780c */ /* 0x000fe20004741670 */
[-C--:B------:R-:W-:Y:S01]  /*4b80*/  FMUL R82, R82, R14.reuse ;  /* 0x0000000e52527220 */ /* 0x080fe20000400000 */
[----:B------:R-:W-:Y:S01]  /*4b90*/  ISETP.LT.OR P3, PT, R6, 0x9, !P3 ;  /* 0x000000090600780c */ /* 0x000fe20005f61670 */
[-C--:B------:R-:W-:Y:S01]  /*4ba0*/  FMUL R81, R81, R14.reuse ;  /* 0x0000000e51517220 */ /* 0x080fe20000400000 */
[----:B------:R-:W-:Y:S01]  /*4bb0*/  F2FP.SATFINITE.E5M2.F32.PACK_AB_MERGE_C R85, RZ, R85, RZ ;  /* 0x00000055ff55723e */ /* 0x000fe200048060ff */
[----:B------:R-:W-:Y:S01]  /*4bc0*/  FMUL R80, R80, R14 ;  /* 0x0000000e50507220 */ /* 0x000fe20000400000 */
[----:B------:R-:W-:Y:S01]  /*4bd0*/  F2FP.SATFINITE.E5M2.F32.PACK_AB_MERGE_C R5, RZ, R84, RZ ;  /* 0x00000054ff05723e */ /* 0x000fe200048060ff */
[-C--:B------:R-:W-:Y:S01]  /*4be0*/  FMUL R79, R79, R14.reuse ;  /* 0x0000000e4f4f7220 */ /* 0x080fe20000400000 */
[----:B------:R-:W-:Y:S01]  /*4bf0*/  F2FP.SATFINITE.E5M2.F32.PACK_AB_MERGE_C R83, RZ, R83, RZ ;  /* 0x00000053ff53723e */ /* 0x000fe200048060ff */
[-C--:B------:R-:W-:Y:S01]  /*4c00*/  FMUL R78, R78, R14.reuse ;  /* 0x0000000e4e4e7220 */ /* 0x080fe20000400000 */
[----:B------:R-:W-:Y:S01]  /*4c10*/  ISETP.LT.OR P0, PT, R6, 0x9, !P0 ;  /* 0x000000090600780c */ /* 0x000fe20004701670 */
[----:B------:R-:W-:Y:S01]  /*4c20*/  @!P1 STG.E.U8 desc[UR20][R16.64], R85 ;  /* 0x0000005510009986 */ /* 0x000fe2000c101114 */
[C---:B------:R-:W-:Y:S01]  /*4c30*/  ISETP.GE.AND P1, PT, R26.reuse, 0x9, PT ;  /* 0x000000091a00780c */ /* 0x040fe20003f26270 */
[-C--:B------:R-:W-:Y:S01]  /*4c40*/  FMUL R77, R77, R14.reuse ;  /* 0x0000000e4d4d7220 */ /* 0x080fe20000400000 */
[----:B------:R-:W-:Y:S01]  /*4c50*/  F2FP.SATFINITE.E5M2.F32.PACK_AB_MERGE_C R81, RZ, R81, RZ ;  /* 0x00000051ff51723e */ /* 0x000fe200048060ff */
[----:B------:R0:W-:Y:S01]  /*4c60*/  @!P2 STG.E.U8 desc[UR20][R16.64+0x1], R5 ;  /* 0x000001051000a986 */ /* 0x0001e2000c101114 */
[----:B------:R-:W-:Y:S01]  /*4c70*/  ISETP.GE.AND P2, PT, R26, 0xa, PT ;  /* 0x0000000a1a00780c */ /* 0x000fe20003f46270 */
[----:B------:R-:W-:Y:S01]  /*4c80*/  FMUL R76, R76, R14 ;  /* 0x0000000e4c4c7220 */ /* 0x000fe20000400000 */
[----:B------:R-:W-:Y:S01]  /*4c90*/  F2FP.SATFINITE.E5M2.F32.PACK_AB_MERGE_C R25, RZ, R80, RZ ;  /* 0x00000050ff19723e */ /* 0x000fe200048060ff */
[----:B------:R-:W-:Y:S01]  /*4ca0*/  @!P3 STG.E.U8 desc[UR20][R18.64], R83 ;  /* 0x000000531200b986 */ /* 0x000fe2000c101114 */
[----:B------:R-:W-:Y:S01]  /*4cb0*/  ISETP.LT.OR P3, PT, R6, 0x1, !P1 ;  /* 0x000000010600780c */ /* 0x000fe20004f61670 */
[-C--:B------:R-:W-:Y:S01]  /*4cc0*/  FMUL R74, R74, R14.reuse ;  /* 0x0000000e4a4a7220 */ /* 0x080fe20000400000 */
[C---:B------:R-:W-:Y:S01]  /*4cd0*/  ISETP.LT.OR P5, PT, R6.reuse, 0x1, !P2 ;  /* 0x000000010600780c */ /* 0x040fe200057a1670 */
[-C--:B------:R-:W-:Y:S01]  /*4ce0*/  FMUL R75, R75, R14.reuse ;  /* 0x0000000e4b4b7220 */ /* 0x080fe20000400000 */
[----:B------:R-:W-:Y:S01]  /*4cf0*/  ISETP.LT.OR P1, PT, R6, 0x9, !P1 ;  /* 0x000000090600780c */ /* 0x000fe20004f21670 */
[-C--:B------:R-:W-:Y:S01]  /*4d00*/  FMUL R73, R73, R14.reuse ;  /* 0x0000000e49497220 */ /* 0x080fe20000400000 */
[----:B------:R-:W-:Y:S01]  /*4d10*/  F2FP.SATFINITE.E5M2.F32.PACK_AB_MERGE_C R79, RZ, R79, RZ ;  /* 0x0000004fff4f723e */ /* 0x000fe200048060ff */
[----:B------:R-:W-:Y:S01]  /*4d20*/  FMUL R72, R72, R14 ;  /* 0x0000000e48487220 */ /* 0x000fe20000400000 */
[----:B0-----:R-:W-:Y:S01]  /*4d30*/  F2FP.SATFINITE.E5M2.F32.PACK_AB_MERGE_C R5, RZ, R82, RZ ;  /* 0x00000052ff05723e */ /* 0x001fe200048060ff */
[-C--:B------:R-:W-:Y:S01]  /*4d40*/  FMUL R70, R70, R14.reuse ;  /* 0x0000000e46467220 */ /* 0x080fe20000400000 */
[----:B------:R-:W-:Y:S01]  /*4d50*/  ISETP.LT.OR P2, PT, R6, 0x9, !P2 ;  /* 0x000000090600780c */ /* 0x000fe20005741670 */
[----:B------:R-:W-:Y:S01]  /*4d60*/  FMUL R71, R71, R14 ;  /* 0x0000000e47477220 */ /* 0x000fe20000400000 */
[----:B------:R-:W-:Y:S01]  /*4d70*/  F2FP.SATFINITE.E5M2.F32.PACK_AB_MERGE_C R27, RZ, R78, RZ ;  /* 0x0000004eff1b723e */ /* 0x000fe200048060ff */
[----:B------:R0:W-:Y:S01]  /*4d80*/  @!P0 STG.E.U8 desc[UR20][R18.64+0x1], R5 ;  /* 0x0000010512008986 */ /* 0x0001e2000c101114 */
[C---:B------:R-:W-:Y:S01]  /*4d90*/  ISETP.GE.AND P0, PT, R26.reuse, 0x11, PT ;  /* 0x000000111a00780c */ /* 0x040fe20003f06270 */
[-C--:B------:R-:W-:Y:S01]  /*4da0*/  FMUL R69, R69, R14.reuse ;  /* 0x0000000e45457220 */ /* 0x080fe20000400000 */
[----:B------:R-:W-:Y:S01]  /*4db0*/  F2FP.SATFINITE.E5M2.F32.PACK_AB_MERGE_C R77, RZ, R77, RZ ;  /* 0x0000004dff4d723e */ /* 0x000fe200048060ff */
[----:B------:R-:W-:Y:S01]  /*4dc0*/  @!P3 STG.E.U8 desc[UR20][R16.64+0x8], R81 ;  /* 0x000008511000b986 */ /* 0x000fe2000c101114 */
[----:B------:R-:W-:Y:S01]  /*4dd0*/  ISETP.GE.AND P3, PT, R26, 0x12, PT ;  /* 0x000000121a00780c */ /* 0x000fe20003f66270 */
[-C--:B------:R-:W-:Y:S01]  /*4de0*/  FMUL R68, R68, R14.reuse ;  /* 0x0000000e44447220 */ /* 0x080fe20000400000 */
[----:B------:R-:W-:Y:S01]  /*4df0*/  F2FP.SATFINITE.E5M2.F32.PACK_AB_MERGE_C R75, RZ, R75, RZ ;  /* 0x0000004bff4b723e */ /* 0x000fe200048060ff */
[----:B------:R1:W-:Y:S01]  /*4e00*/  @!P5 STG.E.U8 desc[UR20][R16.64+0x9], R25 ;  /* 0x000009191000d986 */ /* 0x0003e2000c101114 */
[C---:B------:R-:W-:Y:S01]  /*4e10*/  ISETP.LT.OR P5, PT, R6.reuse, 0x1, !P3 ;  /* 0x000000010600780c */ /* 0x040fe20005fa1670 */
[-C--:B------:R-:W-:Y:S01]  /*4e20*/  FMUL R67, R67, R14.reuse ;  /* 0x0000000e43437220 */ /* 0x080fe20000400000 */
[C---:B------:R-:W-:Y:S01]  /*4e30*/  ISETP.LT.OR P3, PT, R6.reuse, 0x9, !P3 ;  /* 0x000000090600780c */ /* 0x040fe20005f61670 */
[----:B------:R-:W-:Y:S01]  /*4e40*/  @!P1 STG.E.U8 desc[UR20][R18.64+0x8], R79 ;  /* 0x0000084f12009986 */ /* 0x000fe2000c101114 */
[----:B------:R-:W-:Y:S01]  /*4e50*/  ISETP.LT.OR P1, PT, R6, 0x1, !P0 ;  /* 0x000000010600780c */ /* 0x000fe20004721670 */
[----:B------:R-:W-:Y:S01]  /*4e60*/  FMUL R66, R66, R14 ;  /* 0x0000000e42427220 */ /* 0x000fe20000400000 */
[----:B0-----:R-:W-:Y:S01]  /*4e70*/  F2FP.SATFINITE.E5M2.F32.PACK_AB_MERGE_C R5, RZ, R76, RZ ;  /* 0x0000004cff05723e */ /* 0x001fe200048060ff */
[----:B------:R-:W-:Y:S01]  /*4e80*/  @!P2 STG.E.U8 desc[UR20][R18.64+0x9], R27 ;  /* 0x0000091b1200a986 */ /* 0x000fe2000c101114 */
[----:B------:R-:W-:Y:S01]  /*4e90*/  ISETP.GE.AND P2, PT, R26, 0x19, PT ;  /* 0x000000191a00780c */ /* 0x000fe20003f46270 */
[-C--:B------:R-:W-:Y:S01]  /*4ea0*/  FMUL R65, R65, R14.reuse ;  /* 0x0000000e41417220 */ /* 0x080fe20000400000 */
[----:B------:R-:W-:Y:S01]  /*4eb0*/  ISETP.LT.OR P0, PT, R6, 0x9, !P0 ;  /* 0x000000090600780c */ /* 0x000fe20004701670 */
[----:B------:R-:W-:Y:S01]  /*4ec0*/  FMUL R64, R64, R14 ;  /* 0x0000000e40407220 */ /* 0x000fe20000400000 */
[----:B------:R-:W-:Y:S01]  /*4ed0*/  ISETP.LT.OR P6, PT, R6, 0x1, !P2 ;  /* 0x000000010600780c */ /* 0x000fe200057c1670 */
[----:B------:R0:W-:Y:S01]  /*4ee0*/  @!P5 STG.E.U8 desc[UR20][R16.64+0x11], R5 ;  /* 0x000011051000d986 */ /* 0x0001e2000c101114 */
[----:B-1----:R-:W-:Y:S01]  /*4ef0*/  F2FP.SATFINITE.E5M2.F32.PACK_AB_MERGE_C R25, RZ, R74, RZ ;  /* 0x0000004aff19723e */ /* 0x002fe200048060ff */
[-C--:B------:R-:W-:Y:S01]  /*4f00*/  FMUL R62, R62, R14.reuse ;  /* 0x0000000e3e3e7220 */ /* 0x080fe20000400000 */
[----:B------:R-:W-:Y:S01]  /*4f10*/  F2FP.SATFINITE.E5M2.F32.PACK_AB_MERGE_C R73, RZ, R73, RZ ;  /* 0x00000049ff49723e */ /* 0x000fe200048060ff */
[----:B------:R-:W-:Y:S01]  /*4f20*/  @!P1 STG.E.U8 desc[UR20][R16.64+0x10], R77 ;  /* 0x0000104d10009986 */ /* 0x000fe2000c101114 */
[----:B------:R-:W-:Y:S01]  /*4f30*/  ISETP.GE.AND P1, PT, R26, 0x1a, PT ;  /* 0x0000001a1a00780c */ /* 0x000fe20003f26270 */
[-C--:B------:R-:W-:Y:S01]  /*4f40*/  FMUL R63, R63, R14.reuse ;  /* 0x0000000e3f3f7220 */ /* 0x080fe20000400000 */
[C---:B------:R-:W-:Y:S01]  /*4f50*/  ISETP.LT.OR P2, PT, R6.reuse, 0x9, !P2 ;  /* 0x000000090600780c */ /* 0x040fe20005741670 */
[----:B------:R1:W-:Y:S01]  /*4f60*/  @!P3 STG.E.U8 desc[UR20][R18.64+0x11], R25 ;  /* 0x000011191200b986 */ /* 0x0003e2000c101114 */
[C---:B------:R-:W-:Y:S01]  /*4f70*/  ISETP.LT.OR P5, PT, R6.reuse, 0x1, !P1 ;  /* 0x000000010600780c */ /* 0x040fe20004fa1670 */
[----:B------:R-:W-:Y:S01]  /*4f80*/  FMUL R61, R61, R14 ;  /* 0x0000000e3d3d7220 */ /* 0x000fe20000400000 */
[----:B------:R-:W-:Y:S01]  /*4f90*/  ISETP.LT.OR P3, PT, R6, 0x9, !P1 ;  /* 0x000000090600780c */ /* 0x000fe20004f61670 */
[----:B------:R-:W-:Y:S01]  /*4fa0*/  @!P0 STG.E.U8 desc[UR20][R18.64+0x10], R75 ;  /* 0x0000104b12008986 */ /* 0x000fe2000c101114 */
[----:B0-----:R-:W-:Y:S01]  /*4fb0*/  F2FP.SATFINITE.E5M2.F32.PACK_AB_MERGE_C R5, RZ, R72, RZ ;  /* 0x00000048ff05723e */ /* 0x001fe200048060ff */
[-C--:B------:R-:W-:Y:S01]  /*4fc0*/  FMUL R60, R60, R14.reuse ;  /* 0x0000000e3c3c7220 */ /* 0x080fe20000400000 */
[C---:B------:R-:W-:Y:S01]  /*4fd0*/  ISETP.GE.AND P0, PT, R26.reuse, 0x21, PT ;  /* 0x000000211a00780c */ /* 0x040fe20003f06270 */
[----:B------:R-:W-:Y:S01]  /*4fe0*/  @!P6 STG.E.U8 desc[UR20][R16.64+0x18], R73 ;  /* 0x000018491000e986 */ /* 0x000fe2000c101114 */
[----:B------:R-:W-:Y:S01]  /*4ff0*/  ISETP.GE.AND P1, PT, R26, 0x22, PT ;  /* 0x000000221a00780c */ /* 0x000fe20003f26270 */
[-C--:B------:R-:W-:Y:S01]  /*5000*/  FMUL R59, R59, R14.reuse ;  /* 0x0000000e3b3b7220 */ /* 0x080fe20000400000 */
[----:B------:R-:W-:Y:S01]  /*5010*/  ISETP.LT.OR P6, PT, R6, 0x1, !P0 ;  /* 0x000000010600780c */ /* 0x000fe200047c1670 */
[----:B------:R-:W-:Y:S01]  /*5020*/  FMUL R58, R58, R14 ;  /* 0x0000000e3a3a7220 */ /* 0x000fe20000400000 */
[----:B-1----:R-:W-:Y:S01]  /*5030*/  F2FP.SATFINITE.E5M2.F32.PACK_AB_MERGE_C R25, RZ, R70, RZ ;  /* 0x00000046ff19723e */ /* 0x002fe200048060ff */
[----:B------:R0:W-:Y:S01]  /*5040*/  @!P5 STG.E.U8 desc[UR20][R16.64+0x19], R5 ;  /* 0x000019051000d986 */ /* 0x0001e2000c101114 */
[----:B------:R-:W-:Y:S01]  /*5050*/  ISETP.LT.OR P5, PT, R6, 0x1, !P1 ;  /* 0x000000010600780c */ /* 0x000fe20004fa1670 */
[-C--:B------:R-:W-:Y:S01]  /*5060*/  FMUL R57, R57, R14.reuse ;  /* 0x0000000e39397220 */ /* 0x080fe20000400000 */
[----:B------:R-:W-:Y:S01]  /*5070*/  F2FP.SATFINITE.E5M2.F32.PACK_AB_MERGE_C R71, RZ, R71, RZ ;  /* 0x00000047ff47723e */ /* 0x000fe200048060ff */
[----:B------:R1:W-:Y:S01]  /*5080*/  @!P3 STG.E.U8 desc[UR20][R18.64+0x19], R25 ;  /* 0x000019191200b986 */ /* 0x0003e2000c101114 */
[----:B------:R-:W-:Y:S01]  /*5090*/  F2FP.SATFINITE.E5M2.F32.PACK_AB_MERGE_C R69, RZ, R69, RZ ;  /* 0x00000045ff45723e */ /* 0x000fe200048060ff */
[----:B------:R-:W-:Y:S01]  /*50a0*/  FMUL R56, R56, R14 ;  /* 0x0000000e38387220 */ /* 0x000fe20000400000 */
[----:B------:R-:W-:Y:S01]  /*50b0*/  F2FP.SATFINITE.E5M2.F32.PACK_AB_MERGE_C R27, RZ, R68, RZ ;  /* 0x00000044ff1b723e */ /* 0x000fe200048060ff */
[----:B------:R-:W-:Y:S01]  /*50c0*/  @!P2 STG.E.U8 desc[UR20][R18.64+0x18], R71 ;  /* 0x000018471200a986 */ /* 0x000fe2000c101114 */
[----:B------:R-:W-:Y:S01]  /*50d0*/  ISETP.LT.OR P3, PT, R6, 0x9, !P1 ;  /* 0x000000090600780c */ /* 0x000fe20004f61670 */
[-C--:B------:R-:W-:Y:S01]  /*50e0*/  FMUL R23, R23, R14.reuse ;  /* 0x0000000e17177220 */ /* 0x080fe20000400000 */
[----:B------:R-:W-:Y:S01]  /*50f0*/  ISETP.GE.AND P2, PT, R26, 0x29, PT ;  /* 0x000000291a00780c */ /* 0x000fe20003f46270 */
[----:B------:R-:W-:Y:S01]  /*5100*/  @!P6 STG.E.U8 desc[UR20][R16.64+0x20], R69 ;  /* 0x000020451000e986 */ /* 0x000fe2000c101114 */
[----:B------:R-:W-:Y:S01]  /*5110*/  ISETP.LT.OR P0, PT, R6, 0x9, !P0 ;  /* 0x000000090600780c */ /* 0x000fe20004701670 */
[----:B------:R-:W-:Y:S01]  /*5120*/  FMUL R22, R22, R14 ;  /* 0x0000000e16167220 */ /* 0x000fe20000400000 */
[----:B------:R-:W-:Y:S01]  /*5130*/  ISETP.GE.AND P1, PT, R26, 0x2a, PT ;  /* 0x0000002a1a00780c */ /* 0x000fe20003f26270 */
[----:B------:R-:W-:Y:S01]  /*5140*/  @!P5 STG.E.U8 desc[UR20][R16.64+0x21], R27 ;  /* 0x0000211b1000d986 */ /* 0x000fe2000c101114 */
[----:B------:R-:W-:-:S02]  /*5150*/  ISETP.LT.OR P6, PT, R6, 0x1, !P2 ;  /* 0x000000010600780c */ /* 0x000fc400057c1670 */
[C---:B------:R-:W-:Y:S02]  /*5160*/  ISETP.LT.OR P5, PT, R6.reuse, 0x1, !P1 ;  /* 0x000000010600780c */ /* 0x040fe40004fa1670 */
[----:B------:R-:W-:Y:S02]  /*5170*/  F2FP.SATFINITE.E5M2.F32.PACK_AB_MERGE_C R67, RZ, R67, RZ ;  /* 0x00000043ff43723e */ /* 0x000fe400048060ff */
[----:B0-----:R-:W-:Y:S02]  /*5180*/  F2FP.SATFINITE.E5M2.F32.PACK_AB_MERGE_C R5, RZ, R66, RZ ;  /* 0x00000042ff05723e */ /* 0x001fe400048060ff */
[----:B------:R-:W-:Y:S01]  /*5190*/  F2FP.SATFINITE.E5M2.F32.PACK_AB_MERGE_C R65, RZ, R65, RZ ;  /* 0x00000041ff41723e */ /* 0x000fe200048060ff */
[----:B------:R-:W-:Y:S01]  /*51a0*/  @!P0 STG.E.U8 desc[UR20][R18.64+0x20], R67 ;  /* 0x0000204312008986 */ /* 0x000fe2000c101114 */
[----:B-1----:R-:W-:Y:S02]  /*51b0*/  F2FP.SATFINITE.E5M2.F32.PACK_AB_MERGE_C R25, RZ, R64, RZ ;  /* 0x00000040ff19723e */ /* 0x002fe400048060ff */
[C---:B------:R-:W-:Y:S01]  /*51c0*/  ISETP.LT.OR P1, PT, R6.reuse, 0x9, !P1 ;  /* 0x000000090600780c */ /* 0x040fe20004f21670 */
[----:B------:R0:W-:Y:S01]  /*51d0*/  @!P3 STG.E.U8 desc[UR20][R18.64+0x21], R5 ;  /* 0x000021051200b986 */ /* 0x0001e2000c101114 */
[----:B------:R-:W-:-:S02]  /*51e0*/  ISETP.LT.OR P2, PT, R6, 0x9, !P2 ;  /* 0x000000090600780c */ /* 0x000fc40005741670 */
[C---:B------:R-:W-:Y:S01]  /*51f0*/  ISETP.GE.AND P3, PT, R26.reuse, 0x31, PT ;  /* 0x000000311a00780c */ /* 0x040fe20003f66270 */
[----:B------:R-:W-:Y:S01]  /*5200*/  @!P6 STG.E.U8 desc[UR20][R16.64+0x28], R65 ;  /* 0x000028411000e986 */ /* 0x000fe2000c101114 */
[----:B------:R-:W-:Y:S02]  /*5210*/  ISETP.GE.AND P0, PT, R26, 0x32, PT ;  /* 0x000000321a00780c */ /* 0x000fe40003f06270 */
[----:B------:R-:W-:Y:S01]  /*5220*/  F2FP.SATFINITE.E5M2.F32.PACK_AB_MERGE_C R63, RZ, R63, RZ ;  /* 0x0000003fff3f723e */ /* 0x000fe200048060ff */
[----:B------:R1:W-:Y:S01]  /*5230*/  @!P5 STG.E.U8 desc[UR20][R16.64+0x29], R25 ;  /* 0x000029191000d986 */ /* 0x0003e2000c101114 */
[C---:B------:R-:W-:Y:S02]  /*5240*/  ISETP.LT.OR P5, PT, R6.reuse, 0x1, !P3 ;  /* 0x000000010600780c */ /* 0x040fe40005fa1670 */
[----:B------:R-:W-:Y:S02]  /*5250*/  ISETP.LT.OR P6, PT, R6, 0x1, !P0 ;  /* 0x000000010600780c */ /* 0x000fe400047c1670 */
[----:B0-----:R-:W-:Y:S01]  /*5260*/  F2FP.SATFINITE.E5M2.F32.PACK_AB_MERGE_C R5, RZ, R62, RZ ;  /* 0x0000003eff05723e */ /* 0x001fe200048060ff */
[----:B------:R-:W-:Y:S01]  /*5270*/  @!P2 STG.E.U8 desc[UR20][R18.64+0x28], R63 ;  /* 0x0000283f1200a986 */ /* 0x000fe2000c101114 */
[----:B------:R-:W-:-:S02]  /*5280*/  F2FP.SATFINITE.E5M2.F32.PACK_AB_MERGE_C R61, RZ, R61, RZ ;  /* 0x0000003dff3d723e */ /* 0x000fc400048060ff */
[----:B------:R-:W-:Y:S01]  /*5290*/  ISETP.GE.AND P2, PT, R26, 0x3a, PT ;  /* 0x0000003a1a00780c */ /* 0x000fe20003f46270 */
[----:B------:R0:W-:Y:S01]  /*52a0*/  @!P1 STG.E.U8 desc[UR20][R18.64+0x29], R5 ;  /* 0x0000290512009986 */ /* 0x0001e2000c101114 */
[----:B------:R-:W-:Y:S02]  /*52b0*/  ISETP.LT.OR P1, PT, R6, 0x9, !P3 ;  /* 0x000000090600780c */ /* 0x000fe40005f21670 */
[----:B-1----:R-:W-:Y:S01]  /*52c0*/  F2FP.SATFINITE.E5M2.F32.PACK_AB_MERGE_C R25, RZ, R60, RZ ;  /* 0x0000003cff19723e */ /* 0x002fe200048060ff */
[----:B------:R-:W-:Y:S01]  /*52d0*/  @!P5 STG.E.U8 desc[UR20][R16.64+0x30], R61 ;  /* 0x0000303d1000d986 */ /* 0x000fe2000c101114 */
[----:B------:R-:W-:Y:S02]  /*52e0*/  ISETP.GE.AND P3, PT, R26, 0x39, PT ;  /* 0x000000391a00780c */ /* 0x000fe40003f66270 */
[C---:B------:R-:W-:Y:S01]  /*52f0*/  ISETP.LT.OR P0, PT, R6.reuse, 0x9, !P0 ;  /* 0x000000090600780c */ /* 0x040fe20004701670 */
[----:B------:R1:W-:Y:S01]  /*5300*/  @!P6 STG.E.U8 desc[UR20][R16.64+0x31], R25 ;  /* 0x000031191000e986 */ /* 0x0003e2000c101114 */
[----:B------:R-:W-:-:S02]  /*5310*/  ISETP.LT.OR P5, PT, R6, 0x1, !P3 ;  /* 0x000000010600780c */ /* 0x000fc40005fa1670 */
[C---:B------:R-:W-:Y:S02]  /*5320*/  ISETP.LT.OR P6, PT, R6.reuse, 0x1, !P2 ;  /* 0x000000010600780c */ /* 0x040fe400057c1670 */
[C---:B------:R-:W-:Y:S02]  /*5330*/  ISETP.LT.OR P3, PT, R6.reuse, 0x9, !P3 ;  /* 0x000000090600780c */ /* 0x040fe40005f61670 */
[----:B------:R-:W-:Y:S02]  /*5340*/  ISETP.LT.OR P2, PT, R6, 0x9, !P2 ;  /* 0x000000090600780c */ /* 0x000fe40005741670 */
[----:B------:R-:W-:Y:S02]  /*5350*/  F2FP.SATFINITE.E5M2.F32.PACK_AB_MERGE_C R59, RZ, R59, RZ ;  /* 0x0000003bff3b723e */ /* 0x000fe400048060ff */
[----:B0-----:R-:W-:Y:S02]  /*5360*/  F2FP.SATFINITE.E5M2.F32.PACK_AB_MERGE_C R5, RZ, R58, RZ ;  /* 0x0000003aff05723e */ /* 0x001fe400048060ff */
[----:B------:R-:W-:Y:S01]  /*5370*/  F2FP.SATFINITE.E5M2.F32.PACK_AB_MERGE_C R57, RZ, R57, RZ ;  /* 0x00000039ff39723e */ /* 0x000fe200048060ff */
[----:B------:R0:W-:Y:S01]  /*5380*/  @!P1 STG.E.U8 desc[UR20][R18.64+0x30], R59 ;  /* 0x0000303b12009986 */ /* 0x0001e2000c101114 */
[----:B-1----:R-:W-:-:S02]  /*5390*/  F2FP.SATFINITE.E5M2.F32.PACK_AB_MERGE_C R25, RZ, R56, RZ ;  /* 0x00000038ff19723e */ /* 0x002fc400048060ff */
[----:B------:R-:W-:Y:S01]  /*53a0*/  F2FP.SATFINITE.E5M2.F32.PACK_AB_MERGE_C R23, RZ, R23, RZ ;  /* 0x00000017ff17723e */ /* 0x000fe200048060ff */
[----:B------:R0:W-:Y:S01]  /*53b0*/  @!P0 STG.E.U8 desc[UR20][R18.64+0x31], R5 ;  /* 0x0000310512008986 */ /* 0x0001e2000c101114 */
[----:B------:R-:W-:-:S03]  /*53c0*/  F2FP.SATFINITE.E5M2.F32.PACK_AB_MERGE_C R27, RZ, R22, RZ ;  /* 0x00000016ff1b723e */ /* 0x000fc600048060ff */
[----:B------:R0:W-:Y:S04]  /*53d0*/  @!P5 STG.E.U8 desc[UR20][R16.64+0x38], R57 ;  /* 0x000038391000d986 */ /* 0x0001e8000c101114 */
[----:B------:R0:W-:Y:S04]  /*53e0*/  @!P6 STG.E.U8 desc[UR20][R16.64+0x39], R25 ;  /* 0x000039191000e986 */ /* 0x0001e8000c101114 */
[----:B------:R0:W-:Y:S04]  /*53f0*/  @!P3 STG.E.U8 desc[UR20][R18.64+0x38], R23 ;  /* 0x000038171200b986 */ /* 0x0001e8000c101114 */
[----:B------:R0:W-:Y:S02]  /*5400*/  @!P2 STG.E.U8 desc[UR20][R18.64+0x39], R27 ;  /* 0x0000391b1200a986 */ /* 0x0001e4000c101114 */
.L_x_106:
[----:B------:R-:W-:Y:S05]  /*5410*/  BSYNC B0 ;  /* 0x0000000000007941 */ /* 0x000fea0003800000 */
.L_x_40:
[C---:B------:R-:W-:Y:S01]  /*5420*/  LEA R2, P0, R8.reuse, R2, 0x1 ;  /* 0x0000000208027211 */ /* 0x040fe200078008ff */
[----:B------:R-:W-:Y:S01]  /*5430*/  ULDC.64 UR6, c[0x0][0x650] ;  /* 0x0001940000067ab9 */ /* 0x000fe20000000a00 */
[----:B-----5:R-:W-:Y:S01]  /*5440*/  IMAD.U32 R4, RZ, RZ, UR16 ;  /* 0x00000010ff047e24 */ /* 0x020fe2000f8e00ff */
[----:B0-----:R-:W-:Y:S01]  /*5450*/  PRMT R16, RZ, 0x7610, R16 ;  /* 0x00007610ff107816 */ /* 0x001fe20000000010 */
[----:B------:R-:W-:Y:S01]  /*5460*/  IMAD.MOV.U32 R6, RZ, RZ, -0x1 ;  /* 0xffffffffff067424 */ /* 0x000fe200078e00ff */
[----:B------:R-:W-:Y:S01]  /*5470*/  LEA.HI.X R3, R8, R3, R0, 0x1, P0 ;  /* 0x0000000308037211 */ /* 0x000fe200000f0c00 */
[----:B------:R0:W-:Y:S01]  /*5480*/  SYNCS.ARRIVE.TRANS64.A1T0 RZ, [R4+UR23], RZ ;  /* 0x000000ff04ff79a7 */ /* 0x0001e20008100017 */
[----:B------:R-:W-:Y:S01]  /*5490*/  ISETP.GE.U32.AND P0, PT, R2, UR6, PT ;  /* 0x0000000602007c0c */ /* 0x000fe2000bf06070 */
[----:B------:R-:W-:-:S03]  /*54a0*/  IMAD.MOV.U32 R5, RZ, RZ, -0x1 ;  /* 0xffffffffff057424 */ /* 0x000fc600078e00ff */
[----:B------:R-:W-:Y:S01]  /*54b0*/  ISETP.GE.U32.AND.EX P0, PT, R3, UR7, PT, P0 ;  /* 0x0000000703007c0c */ /* 0x000fe2000bf06100 */
[----:B0-----:R-:W-:-:S12]  /*54c0*/  IMAD.MOV.U32 R4, RZ, RZ, -0x1 ;  /* 0xffffffffff047424 */ /* 0x001fd800078e00ff */
[----:B------:R-:W-:Y:S05]  /*54d0*/  @P0 BRA `(.L_x_107) ;  /* 0x0000000400600947 */ /* 0x000fea0003800000 */
[----:B------:R-:W0:Y:S01]  /*54e0*/  S2R R28, SR_CTAID.X ;  /* 0x00000000001c7919 */ /* 0x000e220000002500 */
[----:B------:R-:W5:Y:S01]  /*54f0*/  LDC.64 R22, c[0x0][0x628] ;  /* 0x00018a00ff167b82 */ /* 0x000f620000000a00 */
[----:B------:R-:W-:Y:S01]  /*5500*/  ULDC UR6, c[0x0][0x150] ;  /* 0x0000540000067ab9 */ /* 0x000fe20000000800 */
[----:B-1----:R-:W-:Y:S01]  /*5510*/  IMAD.MOV.U32 R18, RZ, RZ, R2 ;  /* 0x000000ffff127224 */ /* 0x002fe200078e0002 */
[----:B------:R-:W1:Y:S01]  /*5520*/  S2R R30, SR_CTAID.Y ;  /* 0x00000000001e7919 */ /* 0x000e620000002600 */
[----:B------:R-:W-:-:S04]  /*5530*/  IMAD.MOV.U32 R19, RZ, RZ, R3 ;  /* 0x000000ffff137224 */ /* 0x000fc800078e0003 */
[----:B------:R-:W1:Y:S08]  /*5540*/  LDC R31, c[0x0][0x144] ;  /* 0x00005100ff1f7b82 */ /* 0x000e700000000800 */
[----:B------:R-:W1:Y:S08]  /*5550*/  LDC R6, c[0x0][0x630] ;  /* 0x00018c00ff067b82 */ /* 0x000e700000000800 */
[----:B------:R-:W1:Y:S01]  /*5560*/  LDC.64 R26, c[0x0][0x620] ;  /* 0x00018800ff1a7b82 */ /* 0x000e620000000a00 */
[----:B-----5:R-:W-:-:S04]  /*5570*/  ISETP.NE.U32.AND P0, PT, R22, RZ, PT ;  /* 0x000000ff1600720c */ /* 0x020fc80003f05070 */
[----:B------:R-:W-:Y:S02]  /*5580*/  ISETP.NE.AND.EX P0, PT, R23, RZ, PT, P0 ;  /* 0x000000ff1700720c */ /* 0x000fe40003f05300 */
[----:B0-----:R-:W-:-:S05]  /*5590*/  I2FP.F32.U32 R4, R28 ;  /* 0x0000001c00047245 */ /* 0x001fca0000201000 */
[----:B------:R-:W-:-:S04]  /*55a0*/  FMUL R4, R4, UR6 ;  /* 0x0000000604047c20 */ /* 0x000fc80008400000 */
[----:B------:R0:W0:Y:S02]  /*55b0*/  F2I.U32.TRUNC.NTZ R29, R4 ;  /* 0x00000004001d7305 */ /* 0x000024000020f000 */
[----:B------:R-:W-:Y:S05]  /*55c0*/  @!P0 BRA `(.L_x_108) ;  /* 0x0000000000288947 */ /* 0x000fea0003800000 */
[----:B------:R-:W5:Y:S02]  /*55d0*/  LDC R5, c[0x0][0x634] ;  /* 0x00018d00ff057b82 */ /* 0x000f640000000800 */
[----:B-----5:R-:W-:-:S05]  /*55e0*/  IADD3 R19, P0, R2, R5, RZ ;  /* 0x0000000502137210 */ /* 0x020fca0007f1e0ff */
[----:B--234-:R-:W-:-:S04]  /*55f0*/  IMAD.X R25, RZ, RZ, R3, P0 ;  /* 0x000000ffff197224 */ /* 0x01cfc800000e0603 */
[----:B0-----:R-:W-:-:S04]  /*5600*/  IMAD.WIDE.U32 R4, R25, R22, RZ ;  /* 0x0000001619047225 */ /* 0x001fc800078e00ff */
[----:B------:R-:W-:-:S04]  /*5610*/  IMAD.WIDE.U32 R16, P0, R19, R23, R4 ;  /* 0x0000001713107225 */ /* 0x000fc80007800004 */
[----:B------:R-:W-:-:S04]  /*5620*/  IMAD.WIDE.U32 R4, R19, R22, RZ ;  /* 0x0000001613047225 */ /* 0x000fc800078e00ff */
[----:B------:R-:W-:Y:S01]  /*5630*/  IMAD.X R19, RZ, RZ, RZ, P0 ;  /* 0x000000ffff137224 */ /* 0x000fe200000e06ff */
[----:B------:R-:W-:Y:S01]  /*5640*/  IADD3 RZ, P0, R5, R16, RZ ;  /* 0x0000001005ff7210 */ /* 0x000fe20007f1e0ff */
[----:B------:R-:W-:-:S04]  /*5650*/  IMAD.MOV.U32 R18, RZ, RZ, R17 ;  /* 0x000000ffff127224 */ /* 0x000fc800078e0011 */
[----:B------:R-:W-:-:S08]  /*5660*/  IMAD.WIDE.U32.X R18, R25, R23, R18, P0 ;  /* 0x0000001719127225 */ /* 0x000fd000000e0412 */
.L_x_108:
[-CC-:B-1234-:R-:W-:Y:S01]  /*5670*/  SHF.R.U64 R24, R18, R6.reuse, R19.reuse ;  /* 0x0000000612187219 */ /* 0x19efe20000001213 */
[----:B------:R-:W1:Y:S01]  /*5680*/  LDC.64 R34, c[0x0][0x640] ;  /* 0x00019000ff227b82 */ /* 0x000e620000000a00 */
[----:B0-----:R-:W-:Y:S01]  /*5690*/  SHF.R.U32.HI R4, RZ, R6, R19 ;  /* 0x00000006ff047219 */ /* 0x001fe20000011613 */
[----:B------:R-:W-:Y:S01]  /*56a0*/  IMAD.MOV R29, RZ, RZ, -R29 ;  /* 0x000000ffff1d7224 */ /* 0x000fe200078e0a1d */
[----:B------:R-:W-:Y:S01]  /*56b0*/  IADD3 R17, P0, RZ, -R24, RZ ;  /* 0x80000018ff117210 */ /* 0x000fe20007f1e0ff */
[----:B------:R-:W-:Y:S01]  /*56c0*/  ULDC UR6, c[0x0][0x154] ;  /* 0x0000550000067ab9 */ /* 0x000fe20000000800 */
[----:B------:R-:W-:Y:S02]  /*56d0*/  IMAD.MOV.U32 R19, RZ, RZ, 0x1 ;  /* 0x00000001ff137424 */ /* 0x000fe400078e00ff */
[----:B------:R-:W-:Y:S01]  /*56e0*/  IMAD R29, R31, R29, R28 ;  /* 0x0000001d1f1d7224 */ /* 0x000fe200078e021c */
[----:B------:R-:W0:Y:S01]  /*56f0*/  LDC R16, c[0x0][0x618] ;  /* 0x00018600ff107b82 */ /* 0x000e220000000800 */
[----:B------:R-:W-:-:S04]  /*5700*/  IMAD.X R5, RZ, RZ, ~R4, P0 ;  /* 0x000000ffff057224 */ /* 0x000fc800000e0e04 */
[-C--:B------:R-:W-:Y:S02]  /*5710*/  IMAD R6, R5, R26.reuse, RZ ;  /* 0x0000001a05067224 */ /* 0x080fe400078e02ff */
[C---:B------:R-:W-:Y:S01]  /*5720*/  IMAD.WIDE.U32 R4, R17.reuse, R26, R2 ;  /* 0x0000001a11047225 */ /* 0x040fe200078e0002 */
[----:B------:R-:W2:Y:S03]  /*5730*/  LDC R18, c[0x0][0x608] ;  /* 0x00018200ff127b82 */ /* 0x000ea60000000800 */
[----:B------:R-:W-:Y:S01]  /*5740*/  IMAD R17, R17, R27, R6 ;  /* 0x0000001b11117224 */ /* 0x000fe200078e0206 */
[----:B------:R-:W-:-:S03]  /*5750*/  I2FP.F32.U32 R6, R30 ;  /* 0x0000001e00067245 */ /* 0x000fc60000201000 */
[----:B------:R-:W-:Y:S01]  /*5760*/  IMAD.IADD R5, R5, 0x1, R17 ;  /* 0x0000000105057824 */ /* 0x000fe200078e0211 */
[----:B------:R-:W3:Y:S01]  /*5770*/  LDC R32, c[0x0][0x658] ;  /* 0x00019600ff207b82 */ /* 0x000ee20000000800 */
[----:B-1----:R-:W-:Y:S01]  /*5780*/  ISETP.NE.U32.AND P0, PT, R34, RZ, PT ;  /* 0x000000ff2200720c */ /* 0x002fe20003f05070 */
[----:B------:R-:W-:-:S03]  /*5790*/  IMAD.MOV.U32 R17, RZ, RZ, -0x1 ;  /* 0xffffffffff117424 */ /* 0x000fc600078e00ff */
[----:B------:R-:W-:-:S03]  /*57a0*/  ISETP.NE.AND.EX P0, PT, R35, RZ, PT, P0 ;  /* 0x000000ff2300720c */ /* 0x000fc60003f05300 */
[----:B------:R-:W1:Y:S01]  /*57b0*/  LDC R27, c[0x0][0x148] ;  /* 0x00005200ff1b7b82 */ /* 0x000e620000000800 */
[-CC-:B0-----:R-:W-:Y:S02]  /*57c0*/  SHF.R.U64 R22, R4, R16.reuse, R5.reuse ;  /* 0x0000001004167219 */ /* 0x181fe40000001205 */
[----:B------:R-:W-:Y:S01]  /*57d0*/  SHF.R.U32.HI R5, RZ, R16, R5 ;  /* 0x00000010ff057219 */ /* 0x000fe20000011605 */
[----:B------:R-:W-:-:S04]  /*57e0*/  FMUL R16, R6, UR6 ;  /* 0x0000000606107c20 */ /* 0x000fc80008400000 */
[----:B------:R-:W0:Y:S01]  /*57f0*/  LDC R28, c[0x0][0x600] ;  /* 0x00018000ff1c7b82 */ /* 0x000e220000000800 */
[----:B------:R4:W0:Y:S01]  /*5800*/  F2I.U32.TRUNC.NTZ R25, R16 ;  /* 0x0000001000197305 */ /* 0x000822000020f000 */
[-CC-:B--2---:R-:W-:Y:S02]  /*5810*/  SHF.R.U64 R6, R22, R18.reuse, R5.reuse ;  /* 0x0000001216067219 */ /* 0x184fe40000001205 */
[----:B------:R-:W-:-:S04]  /*5820*/  SHF.R.U32.HI R5, RZ, R18, R5 ;  /* 0x00000012ff057219 */ /* 0x000fc80000011605 */
[----:B------:R-:W2:Y:S01]  /*5830*/  LDC R33, c[0x0][0x648] ;  /* 0x00019200ff217b82 */ /* 0x000ea20000000800 */
[-CC-:B---3--:R-:W-:Y:S02]  /*5840*/  SHF.R.U64 R26, R6, R32.reuse, R5.reuse ;  /* 0x00000020061a7219 */ /* 0x188fe40000001205 */
[-C--:B------:R-:W-:Y:S02]  /*5850*/  SHF.L.U32 R17, R17, R32.reuse, RZ ;  /* 0x0000002011117219 */ /* 0x080fe400000006ff */
[-C--:B------:R-:W-:Y:S01]  /*5860*/  SHF.R.U32.HI R5, RZ, R32.reuse, R5 ;  /* 0x00000020ff057219 */ /* 0x080fe20000011605 */
[----:B------:R-:W-:Y:S01]  /*5870*/  IMAD.MOV.U32 R4, RZ, RZ, R26 ;  /* 0x000000ffff047224 */ /* 0x000fe200078e001a */
[----:B------:R-:W-:Y:S01]  /*5880*/  SHF.L.U32 R32, R19, R32, RZ ;  /* 0x0000002013207219 */ /* 0x000fe200000006ff */
[----:B------:R-:W3:Y:S01]  /*5890*/  LDC R36, c[0x0][0x638] ;  /* 0x00018e00ff247b82 */ /* 0x000ee20000000800 */
[----:B------:R-:W-:-:S07]  /*58a0*/  LOP3.LUT R31, RZ, R17, RZ, 0x33, !PT ;  /* 0x00000011ff1f7212 */ /* 0x000fce00078e33ff */
[----:B------:R-:W0:Y:S01]  /*58b0*/  LDC R37, c[0x0][0x610] ;  /* 0x00018400ff257b82 */ /* 0x000e220000000800 */
[----:B----4-:R-:W-:Y:S05]  /*58c0*/  @!P0 BRA `(.L_x_109) ;  /* 0x0000000000288947 */ /* 0x010fea0003800000 */
[----:B------:R-:W4:Y:S02]  /*58d0*/  LDC R19, c[0x0][0x64c] ;  /* 0x00019300ff137b82 */ /* 0x000f240000000800 */
[----:B----4-:R-:W-:-:S05]  /*58e0*/  IADD3 R19, P0, R26, R19, RZ ;  /* 0x000000131a137210 */ /* 0x010fca0007f1e0ff */
        /* <DEDUP_REMOVED lines=8> */
.L_x_109:
[----:B--2---:R-:W-:Y:S01]  /*5970*/  SHF.R.U64 R4, R4, R33, R5 ;  /* 0x0000002104047219 */ /* 0x004fe20000001205 */
[----:B0-----:R-:W-:Y:S01]  /*5980*/  VIADD R19, R28, 0xffffffff ;  /* 0xffffffff1c137836 */ /* 0x001fe20000000000 */
[----:B------:R-:W-:Y:S01]  /*5990*/  LOP3.LUT R17, R6, R31, RZ, 0xc0, !PT ;  /* 0x0000001f06117212 */ /* 0x000fe200078ec0ff */
[----:B------:R-:W-:Y:S02]  /*59a0*/  IMAD.MOV R25, RZ, RZ, -R25 ;  /* 0x000000ffff197224 */ /* 0x000fe400078e0a19 */
[----:B------:R-:W-:Y:S02]  /*59b0*/  IMAD.MOV R5, RZ, RZ, -R4 ;  /* 0x000000ffff057224 */ /* 0x000fe400078e0a04 */
[----:B------:R-:W-:Y:S01]  /*59c0*/  IMAD R6, R32, R4, R17 ;  /* 0x0000000420067224 */ /* 0x000fe200078e0211 */
[----:B------:R-:W-:Y:S01]  /*59d0*/  LOP3.LUT R17, R22, R19, RZ, 0xc0, !PT ;  /* 0x0000001316117212 */ /* 0x000fe200078ec0ff */
[----:B-1----:R-:W-:Y:S02]  /*59e0*/  @P4 IMAD R29, R27, R25, R30 ;  /* 0x000000191b1d4224 */ /* 0x002fe400078e021e */
[----:B---3--:R-:W-:-:S02]  /*59f0*/  IMAD R4, R5, R36, R26 ;  /* 0x0000002405047224 */ /* 0x008fc400078e021a */
[----:B------:R-:W-:Y:S02]  /*5a00*/  IMAD R6, R6, R37, R29 ;  /* 0x0000002506067224 */ /* 0x000fe400078e021d */
[----:B------:R-:W-:Y:S02]  /*5a10*/  IMAD R5, R4, R28, R17 ;  /* 0x0000001c04057224 */ /* 0x000fe400078e0211 */
[----:B------:R-:W-:-:S03]  /*5a20*/  IMAD.MOV.U32 R16, RZ, RZ, 0x1 ;  /* 0x00000001ff107424 */ /* 0x000fc600078e00ff */
[----:B------:R-:W-:Y:S02]  /*5a30*/  SEL R4, R5, R6, !P4 ;  /* 0x0000000605047207 */ /* 0x000fe40006000000 */
[----:B------:R-:W-:Y:S01]  /*5a40*/  SEL R6, R6, R5, !P4 ;  /* 0x0000000506067207 */ /* 0x000fe20006000000 */
[----:B------:R-:W-:-:S07]  /*5a50*/  IMAD.MOV.U32 R5, RZ, RZ, R24 ;  /* 0x000000ffff057224 */ /* 0x000fce00078e0018 */
.L_x_107:
[----:B------:R-:W-:Y:S02]  /*5a60*/  LOP3.LUT P0, RZ, R16, 0xff, RZ, 0xc0, !PT ;  /* 0x000000ff10ff7812 */ /* 0x000fe4000780c0ff */
[----:B------:R-:W-:-:S11]  /*5a70*/  LOP3.LUT R87, R87, 0x1, RZ, 0x3c, !PT ;  /* 0x0000000157577812 */ /* 0x000fd600078e3cff */
[----:B------:R-:W-:Y:S05]  /*5a80*/  @P0 BRA `(.L_x_110) ;  /* 0xffffffbc00d80947 */ /* 0x000fea000383ffff */
[----:B------:R-:W-:Y:S05]  /*5a90*/  EXIT ;  /* 0x000000000000794d */ /* 0x000fea0003800000 */
.L_x_18:
[----:B------:R-:W-:-:S08]  /*5aa0*/  ISETP.NE.AND P0, PT, R18, RZ, PT ;  /* 0x000000ff1200720c */ /* 0x000fd00003f05270 */
[----:B--23-5:R-:W0:-:S00]  /*5ab0*/  USETMAXREG.DEALLOC.CTAPOOL 0x28 ;  /* 0x00000028000079c8 */ /* 0x02ce0000080e0500 */
[----:B------:R-:W-:Y:S05]  /*5ac0*/  @P0 EXIT ;  /* 0x000000000000094d */ /* 0x000fea0003800000 */
[----:B0-----:R-:W-:Y:S01]  /*5ad0*/  LOP3.LUT P0, RZ, R20, 0xff, RZ, 0xc0, !PT ;  /* 0x000000ff14ff7812 */ /* 0x001fe2000780c0ff */
[----:B------:R-:W-:Y:S02]  /*5ae0*/  IMAD.MOV.U32 R13, RZ, RZ, 0x1 ;  /* 0x00000001ff0d7424 */ /* 0x000fe400078e00ff */
[----:B------:R-:W-:-:S10]  /*5af0*/  IMAD.MOV.U32 R12, RZ, RZ, RZ ;  /* 0x000000ffff0c7224 */ /* 0x000fd400078e00ff */
[----:B------:R-:W-:Y:S05]  /*5b00*/  @!P0 BRA `(.L_x_111) ;  /* 0x0000000c00708947 */ /* 0x000fea0003800000 */
[----:B------:R-:W0:Y:S01]  /*5b10*/  S2UR UR9, SR_CgaCtaId ;  /* 0x00000000000979c3 */ /* 0x000e220000008800 */
[----:B------:R-:W-:Y:S01]  /*5b20*/  UMOV UR14, 0x1 ;  /* 0x00000001000e7882 */ /* 0x000fe20000000000 */
[----:B------:R-:W-:Y:S01]  /*5b30*/  LOP3.LUT P0, RZ, R11, 0x1f, RZ, 0xc0, !PT ;  /* 0x0000001f0bff7812 */ /* 0x000fe2000780c0ff */
[----:B------:R-:W-:Y:S01]  /*5b40*/  ULDC UR5, c[0x0][0x658] ;  /* 0x0001960000057ab9 */ /* 0x000fe20000000800 */
[----:B------:R-:W-:Y:S01]  /*5b50*/  UMOV UR7, 0xffffffff ;  /* 0xffffffff00077882 */ /* 0x000fe20000000000 */
[----:B------:R-:W-:Y:S01]  /*5b60*/  BSSY B0, `(.L_x_111) ;  /* 0x00000d6000007945 */ /* 0x000fe20003800000 */
[----:B------:R-:W-:Y:S01]  /*5b70*/  USHF.L.U32 UR7, UR7, UR5, URZ ;  /* 0x0000000507077299 */ /* 0x000fe2000800063f */
[C---:B------:R-:W-:Y:S01]  /*5b80*/  ISETP.NE.AND P2, PT, R10.reuse, RZ, PT ;  /* 0x000000ff0a00720c */ /* 0x040fe20003f45270 */
[----:B------:R-:W-:Y:S01]  /*5b90*/  IMAD.MOV.U32 R15, RZ, RZ, 0x1 ;  /* 0x00000001ff0f7424 */ /* 0x000fe200078e00ff */
[----:B------:R-:W-:Y:S01]  /*5ba0*/  ISETP.NE.OR P0, PT, R10, RZ, !P0 ;  /* 0x000000ff0a00720c */ /* 0x000fe20004705670 */
[----:B------:R-:W-:Y:S01]  /*5bb0*/  IMAD.MOV.U32 R13, RZ, RZ, 0x1 ;  /* 0x00000001ff0d7424 */ /* 0x000fe200078e00ff */
[----:B------:R-:W-:Y:S01]  /*5bc0*/  LOP3.LUT R14, R7, 0x2, RZ, 0xfc, !PT ;  /* 0x00000002070e7812 */ /* 0x000fe200078efcff */
[----:B------:R-:W-:Y:S01]  /*5bd0*/  IMAD.MOV.U32 R12, RZ, RZ, RZ ;  /* 0x000000ffff0c7224 */ /* 0x000fe200078e00ff */
[----:B------:R-:W-:Y:S01]  /*5be0*/  ULDC UR4, c[0x0][0x600] ;  /* 0x0001800000047ab9 */ /* 0x000fe20000000800 */
[----:B------:R-:W-:Y:S01]  /*5bf0*/  UMOV UR19, 0x11 ;  /* 0x0000001100137882 */ /* 0x000fe20000000000 */
[----:B------:R-:W-:-:S02]  /*5c00*/  UIADD3 UR25, UR13, 0x1, URZ ;  /* 0x000000010d197890 */ /* 0x000fc4000fffe03f */
[----:B------:R-:W-:Y:S02]  /*5c10*/  UIADD3 UR4, UR4, -0x1, URZ ;  /* 0xffffffff04047890 */ /* 0x000fe4000fffe03f */
[----:B------:R-:W-:Y:S02]  /*5c20*/  USHF.L.U32 UR5, UR14, UR5, URZ ;  /* 0x000000050e057299 */ /* 0x000fe4000800063f */
[----:B------:R-:W-:Y:S01]  /*5c30*/  ULOP3.LUT UR7, URZ, UR7, URZ, 0x33, !UPT ;  /* 0x000000073f077292 */ /* 0x000fe2000f8e333f */
[----:B------:R-:W-:Y:S01]  /*5c40*/  ULDC.64 UR26, c[0x0][0x198] ;  /* 0x00006600001a7ab9 */ /* 0x000fe20000000a00 */
[----:B0-----:R-:W-:Y:S02]  /*5c50*/  USHF.R.U32.HI UR28, URZ, 0x2, UR9 ;  /* 0x000000023f1c7899 */ /* 0x001fe40008011609 */
[----:B------:R-:W-:Y:S02]  /*5c60*/  ULOP3.LUT UR8, UR9, 0x3, URZ, 0xc0, !UPT ;  /* 0x0000000309087892 */ /* 0x000fe4000f8ec03f */
[----:B------:R-:W-:-:S02]  /*5c70*/  USHF.L.U32 UR6, UR9, 0x4, URZ ;  /* 0x0000000409067899 */ /* 0x000fc4000800063f */
[----:B------:R-:W-:Y:S02]  /*5c80*/  USHF.L.U32 UR29, UR9, 0xa, URZ ;  /* 0x0000000a091d7899 */ /* 0x000fe4000800063f */
[----:B------:R-:W-:Y:S02]  /*5c90*/  ULOP3.LUT UR9, UR9, 0xfffffffc, URZ, 0xc0, !UPT ;  /* 0xfffffffc09097892 */ /* 0x000fe4000f8ec03f */
[----:B------:R-:W-:Y:S02]  /*5ca0*/  UISETP.GT.U32.AND UP0, UPT, UR8, 0xffff, UPT ;  /* 0x0000ffff0800788c */ /* 0x000fe4000bf04070 */
[----:B------:R-:W-:Y:S02]  /*5cb0*/  ULOP3.LUT UR11, UR9, 0x1, URZ, 0xfc, !UPT ;  /* 0x00000001090b7892 */ /* 0x000fe4000f8efc3f */
[----:B------:R-:W-:Y:S02]  /*5cc0*/  ULOP3.LUT UR12, UR9, 0x2, URZ, 0xfc, !UPT ;  /* 0x00000002090c7892 */ /* 0x000fe4000f8efc3f */
[----:B------:R-:W-:-:S02]  /*5cd0*/  USHF.L.U32 UR10, UR14, UR9, URZ ;  /* 0x000000090e0a7299 */ /* 0x000fc4000800063f */
[----:B------:R-:W-:Y:S02]  /*5ce0*/  ULOP3.LUT UR9, UR9, 0x3, URZ, 0xfc, !UPT ;  /* 0x0000000309097892 */ /* 0x000fe4000f8efc3f */
[----:B------:R-:W-:Y:S02]  /*5cf0*/  USHF.L.U32 UR11, UR14, UR11, URZ ;  /* 0x0000000b0e0b7299 */ /* 0x000fe4000800063f */
[----:B------:R-:W-:Y:S02]  /*5d00*/  USHF.L.U32 UR12, UR14, UR12, URZ ;  /* 0x0000000c0e0c7299 */ /* 0x000fe4000800063f */
[----:B------:R-:W-:Y:S02]  /*5d10*/  USEL UR8, UR8, 0xffff, !UP0 ;  /* 0x0000ffff08087887 */ /* 0x000fe4000c000000 */
[----:B------:R-:W-:Y:S02]  /*5d20*/  USHF.L.U32 UR9, UR14, UR9, URZ ;  /* 0x000000090e097299 */ /* 0x000fe4000800063f */
[----:B------:R-:W-:-:S02]  /*5d30*/  ULOP3.LUT UR10, UR12, UR10, UR11, 0xfe, !UPT ;  /* 0x0000000a0c0a7292 */ /* 0x000fc4000f8efe0b */
[----:B------:R-:W-:Y:S02]  /*5d40*/  ULOP3.LUT UR8, UR8, 0xffff, URZ, 0xc0, !UPT ;  /* 0x0000ffff08087892 */ /* 0x000fe4000f8ec03f */
[----:B------:R-:W-:Y:S02]  /*5d50*/  ULOP3.LUT UR6, UR6, 0x30, URZ, 0xc0, !UPT ;  /* 0x0000003006067892 */ /* 0x000fe4000f8ec03f */
[----:B------:R-:W-:Y:S02]  /*5d60*/  ULOP3.LUT UR18, UR10, UR9, URZ, 0xfc, !UPT ;  /* 0x000000090a127292 */ /* 0x000fe4000f8efc3f */
[----:B------:R-:W-:-:S12]  /*5d70*/  USHF.L.U32 UR19, UR19, UR8, URZ ;  /* 0x0000000813137299 */ /* 0x000fd8000800063f */
.L_x_123:
[----:B------:R-:W-:-:S03]  /*5d80*/  UMOV UR8, 0xffffffff ;  /* 0xffffffff00087882 */ /* 0x000fc60000000000 */
[----:B------:R-:W-:Y:S05]  /*5d90*/  BRA.DIV UR8, `(.L_x_112) ;  /* 0x0000001e084c7947 */ /* 0x000fea000b800000 */
[----:B------:R-:W-:-:S13]  /*5da0*/  ELECT P1, URZ, PT ;  /* 0x00000000003f782f */ /* 0x000fda0003820000 */
.L_x_160:
[----:B------:R-:W0:Y:S01]  /*5db0*/  LDC R10, c[0x0][0x28c] ;  /* 0x0000a300ff0a7b82 */ /* 0x000e220000000800 */
[----:B------:R-:W-:Y:S01]  /*5dc0*/  BSSY B1, `(.L_x_113) ;  /* 0x000003c000017945 */ /* 0x000fe20003800000 */
[----:B0-----:R-:W-:-:S13]  /*5dd0*/  ISETP.LT.OR P1, PT, R10, 0x1, !P1 ;  /* 0x000000010a00780c */ /* 0x001fda0004f21670 */
[----:B------:R-:W-:Y:S05]  /*5de0*/  @P1 BRA `(.L_x_114) ;  /* 0x0000000000e41947 */ /* 0x000fea0003800000 */
[----:B------:R-:W-:Y:S01]  /*5df0*/  LEA R10, R6, UR28, 0x1 ;  /* 0x0000001c060a7c11 */ /* 0x000fe2000f8e08ff */
[----:B------:R-:W-:Y:S01]  /*5e00*/  IMAD.MOV.U32 R18, RZ, RZ, RZ ;  /* 0x000000ffff127224 */ /* 0x000fe200078e00ff */
[----:B------:R-:W-:Y:S01]  /*5e10*/  LEA R16, R4, UR6, 0x6 ;  /* 0x0000000604107c11 */ /* 0x000fe2000f8e30ff */
[----:B------:R-:W-:Y:S02]  /*5e20*/  IMAD.U32 R20, RZ, RZ, UR25 ;  /* 0x00000019ff147e24 */ /* 0x000fe4000f8e00ff */
[----:B------:R-:W-:Y:S02]  /*5e30*/  IMAD.MOV.U32 R4, RZ, RZ, R13 ;  /* 0x000000ffff047224 */ /* 0x000fe400078e000d */
[----:B------:R-:W-:Y:S02]  /*5e40*/  IMAD.MOV.U32 R6, RZ, RZ, R12 ;  /* 0x000000ffff067224 */ /* 0x000fe400078e000c */
[----:B------:R-:W-:-:S07]  /*5e50*/  IMAD.SHL.U32 R17, R10, 0x20, RZ ;  /* 0x000000200a117824 */ /* 0x000fce00078e00ff */
.L_x_118:
[----:B------:R-:W0:Y:S01]  /*5e60*/  S2R R11, SR_CgaCtaId ;  /* 0x00000000000b7919 */ /* 0x000e220000008800 */
[----:B------:R-:W-:-:S04]  /*5e70*/  MOV R10, 0x400 ;  /* 0x00000400000a7802 */ /* 0x000fc80000000f00 */
[----:B0-----:R-:W-:Y:S02]  /*5e80*/  LEA R21, R11, R10, 0x18 ;  /* 0x0000000a0b157211 */ /* 0x001fe400078ec0ff */
[----:B------:R-:W-:Y:S01]  /*5e90*/  SHF.L.U32 R10, R4, 0x1f, RZ ;  /* 0x0000001f040a7819 */ /* 0x000fe200000006ff */
[----:B------:R-:W0:Y:S02]  /*5ea0*/  @!P2 LDC R11, c[0x0][0x500] ;  /* 0x00014000ff0bab82 */ /* 0x000e240000000800 */
[----:B------:R-:W-:-:S04]  /*5eb0*/  IMAD R19, R6, 0x8, R21 ;  /* 0x0000000806137824 */ /* 0x000fc800078e0215 */
[----:B------:R-:W1:Y:S02]  /*5ec0*/  SYNCS.PHASECHK.TRANS64.TRYWAIT P1, [R19+URZ+0xe0], R10 ;  /* 0x0000e00a130075a7 */ /* 0x000e64000802017f */
[----:B-1----:R-:W-:Y:S05]  /*5ed0*/  @!P1 BRA `(.L_x_115) ;  /* 0x0000001c001c9947 */ /* 0x002fea0003800000 */
.L_x_161:
[----:B-1----:R-:W-:Y:S01]  /*5ee0*/  PRMT R10, R14, 0x9910, RZ ;  /* 0x000099100e0a7816 */ /* 0x002fe200000000ff */
[----:B0-----:R0:W-:Y:S03]  /*5ef0*/  @!P2 SYNCS.ARRIVE.TRANS64 RZ, [R19+URZ], R11 ;  /* 0x0000000b13ffa9a7 */ /* 0x0011e6000800003f */
[----:B------:R-:W-:-:S13]  /*5f00*/  ISETP.NE.AND P1, PT, R10, 0x2, PT ;  /* 0x000000020a00780c */ /* 0x000fda0003f25270 */
[----:B0-----:R-:W-:Y:S05]  /*5f10*/  @P1 BRA `(.L_x_116) ;  /* 0x0000000000041947 */ /* 0x001fea0003800000 */
[----:B------:R-:W-:Y:S01]  /*5f20*/  BPT.TRAP 0x1 ;  /* 0x000000040000795c */ /* 0x000fe20000300000 */
.L_x_116:
[----:B------:R-:W-:Y:S05]  /*5f30*/  @P0 BRA `(.L_x_117) ;  /* 0x0000000000040947 */ /* 0x000fea0003800000 */
[----:B------:R-:W-:Y:S01]  /*5f40*/  BPT.TRAP 0x1 ;  /* 0x000000040000795c */ /* 0x000fe20000300000 */
.L_x_117:
[----:B------:R-:W-:Y:S01]  /*5f50*/  R2UR UR8, R6 ;  /* 0x00000000060872ca */ /* 0x000fe200000e0000 */
[----:B------:R-:W-:Y:S01]  /*5f60*/  VIADD R20, R20, 0xffffffff ;  /* 0xffffffff14147836 */ /* 0x000fe20000000000 */
[----:B------:R-:W-:Y:S01]  /*5f70*/  R2UR UR22, R21 ;  /* 0x00000000151672ca */ /* 0x000fe200000e0000 */
[----:B------:R-:W-:Y:S01]  /*5f80*/  UIADD3 UR14, UP0, UR26, 0xf0, URZ ;  /* 0x000000f01a0e7890 */ /* 0x000fe2000ff1e03f */
[----:B------:R-:W-:Y:S01]  /*5f90*/  R2UR UR23, R17 ;  /* 0x00000000111772ca */ /* 0x000fe200000e0000 */
[----:B------:R-:W-:Y:S01]  /*5fa0*/  UIADD3 UR32, UP1, UR26, 0x1f0, URZ ;  /* 0x000001f01a207890 */ /* 0x000fe2000ff3e03f */
[----:B------:R-:W-:Y:S01]  /*5fb0*/  R2UR UR9, R19 ;  /* 0x00000000130972ca */ /* 0x000fe200000e0000 */
[----:B------:R-:W-:Y:S01]  /*5fc0*/  UIADD3.X UR15, URZ, UR27, URZ, UP0, !UPT ;  /* 0x0000001b3f0f7290 */ /* 0x000fe200087fe43f */
[----:B------:R-:W-:Y:S01]  /*5fd0*/  R2UR UR10, R18 ;  /* 0x00000000120a72ca */ /* 0x000fe200000e0000 */
[----:B------:R-:W-:Y:S01]  /*5fe0*/  UPRMT UR20, URZ, 0x5410, UR19 ;  /* 0x000054103f147896 */ /* 0x000fe20008000013 */
[----:B------:R-:W-:Y:S01]  /*5ff0*/  R2UR UR12, R5 ;  /* 0x00000000050c72ca */ /* 0x000fe200000e0000 */
[----:B------:R-:W-:Y:S01]  /*6000*/  VIADD R6, R6, 0x1 ;  /* 0x0000000106067836 */ /* 0x000fe20000000000 */
[----:B------:R-:W-:Y:S01]  /*6010*/  R2UR UR24, R16 ;  /* 0x00000000101872ca */ /* 0x000fe200000e0000 */
[----:B------:R-:W-:Y:S01]  /*6020*/  USHF.L.U32 UR8, UR8, 0xc, URZ ;  /* 0x0000000c08087899 */ /* 0x000fe2000800063f */
[----:B------:R-:W-:Y:S01]  /*6030*/  ISETP.GT.AND P3, PT, R20, 0x1, PT ;  /* 0x000000011400780c */ /* 0x000fe20003f64270 */
[----:B------:R-:W-:Y:S01]  /*6040*/  UPRMT UR30, URZ, 0x5410, UR18 ;  /* 0x000054103f1e7896 */ /* 0x000fe20008000012 */
[----:B------:R-:W-:Y:S01]  /*6050*/  ISETP.NE.AND P1, PT, R6, 0x1c, PT ;  /* 0x0000001c0600780c */ /* 0x000fe20003f25270 */
[----:B------:R-:W-:Y:S01]  /*6060*/  ULEA UR11, UR28, UR8, 0xb ;  /* 0x000000081c0b7291 */ /* 0x000fe2000f8e583f */
[----:B------:R-:W-:Y:S01]  /*6070*/  VIADD R18, R18, 0x40 ;  /* 0x0000004012127836 */ /* 0x000fe20000000000 */
[----:B------:R-:W-:Y:S01]  /*6080*/  ULOP3.LUT UR8, UR8, 0xc00, UR29, 0xf8, !UPT ;  /* 0x00000c0008087892 */ /* 0x000fe2000f8ef81d */
[----:B------:R-:W-:Y:S01]  /*6090*/  SEL R11, RZ, 0x1, P1 ;  /* 0x00000001ff0b7807 */ /* 0x000fe20000800000 */
[----:B------:R-:W-:Y:S01]  /*60a0*/  UIADD3 UR21, UR22, 0x300, UR11 ;  /* 0x0000030016157890 */ /* 0x000fe2000fffe00b */
[----:B------:R-:W-:Y:S01]  /*60b0*/  SEL R6, R6, RZ, P1 ;  /* 0x000000ff06067207 */ /* 0x000fe20000800000 */
[----:B------:R-:W-:Y:S01]  /*60c0*/  UIADD3 UR22, UR22, 0x1c300, UR8 ;  /* 0x0001c30016167890 */ /* 0x000fe2000fffe008 */
[----:B------:R-:W-:Y:S01]  /*60d0*/  LOP3.LUT R4, R4, R11, RZ, 0x3c, !PT ;  /* 0x0000000b04047212 */ /* 0x000fe200078e3cff */
[----:B------:R-:W-:Y:S01]  /*60e0*/  UIADD3.X UR33, URZ, UR27, URZ, UP1, !UPT ;  /* 0x0000001b3f217290 */ /* 0x000fe20008ffe43f */
[----:B------:R-:W-:Y:S01]  /*60f0*/  UMOV UR16, 0x0 ;  /* 0x0000000000107882 */ /* 0x000fe20000000000 */
[----:B------:R-:W-:Y:S01]  /*6100*/  UMOV UR17, 0x10000000 ;  /* 0x1000000000117882 */ /* 0x000fe20000000000 */
[----:B------:R-:W-:Y:S01]  /*6110*/  UMOV UR11, UR23 ;  /* 0x00000017000b7c82 */ /* 0x000fe20008000000 */
[----:B------:R-:W-:-:S02]  /*6120*/  UMOV UR8, UR21 ;  /* 0x0000001500087c82 */ /* 0x000fc40008000000 */
[----:B------:R0:W-:Y:S02]  /*6130*/  UTMALDG.3D.MULTICAST [UR8], [UR14], UR20, desc[UR16] ;  /* 0x000010080e0073b4 */ /* 0x0001e40008011814 */
[----:B0-----:R-:W-:Y:S01]  /*6140*/  UMOV UR8, UR22 ;  /* 0x0000001600087c82 */ /* 0x001fe20008000000 */
[----:B------:R-:W-:Y:S02]  /*6150*/  UMOV UR11, UR24 ;  /* 0x00000018000b7c82 */ /* 0x000fe40008000000 */
[----:B------:R0:W-:Y:S02]  /*6160*/  UTMALDG.3D.MULTICAST [UR8], [UR32], UR30, desc[UR16] ;  /* 0x00001008200073b4 */ /* 0x0001e4000801181e */
[----:B0-----:R-:W-:Y:S05]  /*6170*/  @P3 BRA `(.L_x_118) ;  /* 0xfffffffc00383947 */ /* 0x001fea000383ffff */
.L_x_114:
[----:B------:R-:W-:Y:S05]  /*6180*/  BSYNC B1 ;  /* 0x0000000000017941 */ /* 0x000fea0003800000 */
.L_x_113:
[----:B------:R-:W-:Y:S01]  /*6190*/  LOP3.LUT P5, RZ, R15, 0xff, RZ, 0xc0, !PT ;  /* 0x000000ff0fff7812 */ /* 0x000fe200078ac0ff */
[----:B------:R-:W-:Y:S01]  /*61a0*/  VIADD R11, R12, UR13 ;  /* 0x0000000d0c0b7c36 */ /* 0x000fe20008000000 */
[----:B------:R-:W-:Y:S01]  /*61b0*/  ULDC.64 UR8, c[0x0][0x650] ;  /* 0x0001940000087ab9 */ /* 0x000fe20000000a00 */
[----:B------:R-:W-:Y:S01]  /*61c0*/  IMAD.U32 R6, RZ, RZ, UR13 ;  /* 0x0000000dff067e24 */ /* 0x000fe2000f8e00ff */
[----:B------:R-:W-:Y:S01]  /*61d0*/  UISETP.GE.U32.AND UP0, UPT, UR13, 0x1c, UPT ;  /* 0x0000001c0d00788c */ /* 0x000fe2000bf06070 */
[----:B------:R-:W-:Y:S01]  /*61e0*/  BSSY B1, `(.L_x_119) ;  /* 0x000006b000017945 */ /* 0x000fe20003800000 */
[----:B------:R-:W-:Y:S02]  /*61f0*/  ISETP.GT.U32.AND P1, PT, R11, 0x1b, PT ;  /* 0x0000001b0b00780c */ /* 0x000fe40003f24070 */
[----:B------:R-:W-:Y:S02]  /*6200*/  PRMT R10, RZ, 0x7610, R10 ;  /* 0x00007610ff0a7816 */ /* 0x000fe4000000000a */
[----:B------:R-:W-:-:S02]  /*6210*/  ISETP.LT.U32.AND P1, PT, R6, 0x1c, P1 ;  /* 0x0000001c0600780c */ /* 0x000fc40000f21070 */
[----:B------:R-:W-:Y:S01]  /*6220*/  PLOP3.LUT P3, PT, PT, PT, UP0, 0x80, 0x0 ;  /* 0x000000000000781c */ /* 0x000fe20003f6f008 */
[----:B------:R-:W0:Y:S01]  /*6230*/  @P5 S2R R5, SR_CgaCtaId ;  /* 0x0000000000055919 */ /* 0x000e220000008800 */
[----:B------:R-:W-:Y:S02]  /*6240*/  @P5 MOV R4, 0x400 ;  /* 0x0000040000045802 */ /* 0x000fe40000000f00 */
[----:B------:R-:W-:Y:S02]  /*6250*/  SEL R6, RZ, 0x1, !P1 ;  /* 0x00000001ff067807 */ /* 0x000fe40004800000 */
[----:B------:R-:W-:Y:S02]  /*6260*/  PRMT R15, RZ, 0x7610, R15 ;  /* 0x00007610ff0f7816 */ /* 0x000fe4000000000f */
[----:B------:R-:W-:Y:S01]  /*6270*/  LOP3.LUT R13, R13, R6, RZ, 0x3c, !PT ;  /* 0x000000060d0d7212 */ /* 0x000fe200078e3cff */
[----:B------:R-:W-:Y:S01]  /*6280*/  IMAD.MOV.U32 R6, RZ, RZ, -0x1 ;  /* 0xffffffffff067424 */ /* 0x000fe200078e00ff */
[----:B0-----:R-:W-:-:S04]  /*6290*/  @P5 LEA R4, R5, R4, 0x18 ;  /* 0x0000000405045211 */ /* 0x001fc800078ec0ff */
[----:B------:R0:W-:Y:S01]  /*62a0*/  @P5 SYNCS.ARRIVE.TRANS64.A1T0 RZ, [R4+URZ+0x1f8], RZ ;  /* 0x0001f8ff04ff59a7 */ /* 0x0001e2000810003f */
[----:B------:R-:W-:-:S04]  /*62b0*/  IADD3 R2, P5, R2, R8, RZ ;  /* 0x0000000802027210 */ /* 0x000fc80007fbe0ff */
[----:B------:R-:W-:Y:S01]  /*62c0*/  ISETP.GE.U32.AND P1, PT, R2, UR8, PT ;  /* 0x0000000802007c0c */ /* 0x000fe2000bf26070 */
[----:B------:R-:W-:Y:S01]  /*62d0*/  IMAD.X R3, R3, 0x1, R0, P5 ;  /* 0x0000000103037824 */ /* 0x000fe200028e0600 */
[----:B0-----:R-:W-:-:S04]  /*62e0*/  SHF.R.U32.HI R4, RZ, 0x2, R11 ;  /* 0x00000002ff047819 */ /* 0x001fc8000001160b */
[----:B------:R-:W-:Y:S01]  /*62f0*/  ISETP.GE.U32.AND.EX P1, PT, R3, UR9, PT, P1 ;  /* 0x0000000903007c0c */ /* 0x000fe2000bf26110 */
[----:B------:R-:W-:-:S04]  /*6300*/  IMAD.WIDE.U32 R4, R4, 0x24924925, RZ ;  /* 0x2492492504047825 */ /* 0x000fc800078e00ff */
[----:B------:R-:W-:Y:S01]  /*6310*/  IMAD R12, R5, -0x1c, R11 ;  /* 0xffffffe4050c7824 */ /* 0x000fe200078e020b */
[----:B------:R-:W-:Y:S01]  /*6320*/  @P3 LOP3.LUT R13, R13, 0x1, R5, 0x78, !PT ;  /* 0x000000010d0d3812 */ /* 0x000fe200078e7805 */
[----:B------:R-:W-:Y:S02]  /*6330*/  IMAD.MOV.U32 R4, RZ, RZ, -0x1 ;  /* 0xffffffffff047424 */ /* 0x000fe400078e00ff */
[----:B------:R-:W-:-:S04]  /*6340*/  IMAD.MOV.U32 R5, RZ, RZ, -0x1 ;  /* 0xffffffffff057424 */ /* 0x000fc800078e00ff */
[----:B------:R-:W-:Y:S05]  /*6350*/  @P1 BRA `(.L_x_120) ;  /* 0x00000004004c1947 */ /* 0x000fea0003800000 */
[----:B------:R-:W0:Y:S01]  /*6360*/  S2R R17, SR_CTAID.X ;  /* 0x0000000000117919 */ /* 0x000e220000002500 */
[----:B------:R-:W-:Y:S01]  /*6370*/  ULDC.64 UR8, c[0x0][0x628] ;  /* 0x00018a0000087ab9 */ /* 0x000fe20000000a00 */
[----:B------:R-:W1:Y:S01]  /*6380*/  LDC R18, c[0x0][0x144] ;  /* 0x00005100ff127b82 */ /* 0x000e620000000800 */
[----:B------:R-:W-:Y:S01]  /*6390*/  ISETP.NE.U32.AND P1, PT, RZ, UR8, PT ;  /* 0x00000008ff007c0c */ /* 0x000fe2000bf25070 */
[----:B------:R-:W2:Y:S01]  /*63a0*/  S2R R6, SR_CTAID.Y ;  /* 0x0000000000067919 */ /* 0x000ea20000002600 */
[----:B------:R-:W-:Y:S01]  /*63b0*/  ULDC UR10, c[0x0][0x150] ;  /* 0x00005400000a7ab9 */ /* 0x000fe20000000800 */
[----:B------:R-:W-:Y:S01]  /*63c0*/  ULDC UR11, c[0x0][0x630] ;  /* 0x00018c00000b7ab9 */ /* 0x000fe20000000800 */
[----:B------:R-:W-:Y:S01]  /*63d0*/  ISETP.NE.AND.EX P1, PT, RZ, UR9, PT, P1 ;  /* 0x00000009ff007c0c */ /* 0x000fe2000bf25310 */
[----:B------:R-:W-:Y:S01]  /*63e0*/  IMAD.MOV.U32 R4, RZ, RZ, R2 ;  /* 0x000000ffff047224 */ /* 0x000fe200078e0002 */
[----:B0-----:R-:W-:-:S05]  /*63f0*/  I2FP.F32.U32 R5, R17 ;  /* 0x0000001100057245 */ /* 0x001fca0000201000 */
[----:B------:R-:W-:Y:S01]  /*6400*/  FMUL R20, R5, UR10 ;  /* 0x0000000a05147c20 */ /* 0x000fe20008400000 */
[----:B------:R-:W-:-:S05]  /*6410*/  IMAD.MOV.U32 R5, RZ, RZ, R3 ;  /* 0x000000ffff057224 */ /* 0x000fca00078e0003 */
[----:B--2---:R-:W-:Y:S05]  /*6420*/  @!P1 BRA `(.L_x_121) ;  /* 0x0000000000289947 */ /* 0x004fea0003800000 */
[----:B------:R-:W-:Y:S02]  /*6430*/  ULDC UR10, c[0x0][0x634] ;  /* 0x00018d00000a7ab9 */ /* 0x000fe40000000800 */
[----:B------:R-:W-:-:S05]  /*6440*/  IADD3 R5, P1, R2, UR10, RZ ;  /* 0x0000000a02057c10 */ /* 0x000fca000ff3e0ff */
[----:B------:R-:W-:-:S04]  /*6450*/  IMAD.X R19, RZ, RZ, R3, P1 ;  /* 0x000000ffff137224 */ /* 0x000fc800008e0603 */
[----:B------:R-:W-:-:S04]  /*6460*/  IMAD.WIDE.U32 R10, R19, UR8, RZ ;  /* 0x00000008130a7c25 */ /* 0x000fc8000f8e00ff */
[----:B------:R-:W-:-:S04]  /*6470*/  IMAD.WIDE.U32 R10, P1, R5, UR9, R10 ;  /* 0x00000009050a7c25 */ /* 0x000fc8000f82000a */
[----:B------:R-:W-:-:S04]  /*6480*/  IMAD.WIDE.U32 R4, R5, UR8, RZ ;  /* 0x0000000805047c25 */ /* 0x000fc8000f8e00ff */
[----:B------:R-:W-:Y:S01]  /*6490*/  IMAD.MOV.U32 R4, RZ, RZ, R11 ;  /* 0x000000ffff047224 */ /* 0x000fe200078e000b */
[----:B------:R-:W-:Y:S01]  /*64a0*/  IADD3 RZ, P3, R5, R10, RZ ;  /* 0x0000000a05ff7210 */ /* 0x000fe20007f7e0ff */
[----:B------:R-:W-:-:S04]  /*64b0*/  IMAD.X R5, RZ, RZ, RZ, P1 ;  /* 0x000000ffff057224 */ /* 0x000fc800008e06ff */
[----:B------:R-:W-:-:S08]  /*64c0*/  IMAD.WIDE.U32.X R4, R19, UR9, R4, P3 ;  /* 0x0000000913047c25 */ /* 0x000fd000098e0404 */
.L_x_121:
[--C-:B------:R-:W-:Y:S01]  /*64d0*/  SHF.R.U64 R16, R4, UR11, R5.reuse ;  /* 0x0000000b04107c19 */ /* 0x100fe20008001205 */
[----:B------:R-:W0:Y:S01]  /*64e0*/  F2I.U32.TRUNC.NTZ R20, R20 ;  /* 0x0000001400147305 */ /* 0x000e22000020f000 */
[----:B------:R-:W-:Y:S01]  /*64f0*/  SHF.R.U32.HI R4, RZ, UR11, R5 ;  /* 0x0000000bff047c19 */ /* 0x000fe20008011605 */
[----:B------:R-:W-:Y:S01]  /*6500*/  ULDC.64 UR8, c[0x0][0x620] ;  /* 0x0001880000087ab9 */ /* 0x000fe20000000a00 */
[----:B------:R-:W-:Y:S01]  /*6510*/  IADD3 R11, P1, RZ, -R16, RZ ;  /* 0x80000010ff0b7210 */ /* 0x000fe20007f3e0ff */
[----:B------:R-:W-:Y:S01]  /*6520*/  ULDC.64 UR10, c[0x0][0x640] ;  /* 0x00019000000a7ab9 */ /* 0x000fe20000000a00 */
[----:B------:R-:W2:Y:S03]  /*6530*/  LDC R21, c[0x0][0x148] ;  /* 0x00005200ff157b82 */ /* 0x000ea60000000800 */
[----:B------:R-:W-:Y:S01]  /*6540*/  IMAD.X R4, RZ, RZ, ~R4, P1 ;  /* 0x000000ffff047224 */ /* 0x000fe200008e0e04 */
[----:B------:R-:W-:-:S03]  /*6550*/  ISETP.NE.U32.AND P1, PT, RZ, UR10, PT ;  /* 0x0000000aff007c0c */ /* 0x000fc6000bf25070 */
[----:B------:R-:W-:Y:S01]  /*6560*/  IMAD R10, R4, UR8, RZ ;  /* 0x00000008040a7c24 */ /* 0x000fe2000f8e02ff */
[----:B------:R-:W-:Y:S01]  /*6570*/  ISETP.NE.AND.EX P1, PT, RZ, UR11, PT, P1 ;  /* 0x0000000bff007c0c */ /* 0x000fe2000bf25310 */
[----:B------:R-:W-:Y:S01]  /*6580*/  IMAD.WIDE.U32 R4, R11, UR8, R2 ;  /* 0x000000080b047c25 */ /* 0x000fe2000f8e0002 */
[----:B------:R-:W-:-:S03]  /*6590*/  ULDC UR8, c[0x0][0x618] ;  /* 0x0001860000087ab9 */ /* 0x000fc60000000800 */
[----:B------:R-:W-:Y:S01]  /*65a0*/  IMAD R11, R11, UR9, R10 ;  /* 0x000000090b0b7c24 */ /* 0x000fe2000f8e020a */
[----:B------:R-:W-:Y:S01]  /*65b0*/  ULDC UR9, c[0x0][0x154] ;  /* 0x0000550000097ab9 */ /* 0x000fe20000000800 */
[----:B0-----:R-:W-:Y:S02]  /*65c0*/  IMAD.MOV R10, RZ, RZ, -R20 ;  /* 0x000000ffff0a7224 */ /* 0x001fe400078e0a14 */
[----:B------:R-:W-:Y:S02]  /*65d0*/  IMAD.IADD R5, R5, 0x1, R11 ;  /* 0x0000000105057824 */ /* 0x000fe400078e020b */
[----:B-1----:R-:W-:Y:S01]  /*65e0*/  IMAD R17, R18, R10, R17 ;  /* 0x0000000a12117224 */ /* 0x002fe200078e0211 */
[----:B------:R-:W-:Y:S02]  /*65f0*/  I2FP.F32.U32 R10, R6 ;  /* 0x00000006000a7245 */ /* 0x000fe40000201000 */
[--C-:B------:R-:W-:Y:S02]  /*6600*/  SHF.R.U64 R18, R4, UR8, R5.reuse ;  /* 0x0000000804127c19 */ /* 0x100fe40008001205 */
[----:B------:R-:W-:Y:S01]  /*6610*/  SHF.R.U32.HI R5, RZ, UR8, R5 ;  /* 0x00000008ff057c19 */ /* 0x000fe20008011605 */
[----:B------:R-:W-:Y:S01]  /*6620*/  FMUL R10, R10, UR9 ;  /* 0x000000090a0a7c20 */ /* 0x000fe20008400000 */
[----:B------:R-:W-:-:S02]  /*6630*/  ULDC UR8, c[0x0][0x608] ;  /* 0x0001820000087ab9 */ /* 0x000fc40000000800 */
[--C-:B------:R-:W-:Y:S01]  /*6640*/  SHF.R.U64 R20, R18, UR8, R5.reuse ;  /* 0x0000000812147c19 */ /* 0x100fe20008001205 */
[----:B------:R0:W1:Y:S01]  /*6650*/  F2I.U32.TRUNC.NTZ R22, R10 ;  /* 0x0000000a00167305 */ /* 0x000062000020f000 */
[----:B------:R-:W-:Y:S01]  /*6660*/  SHF.R.U32.HI R5, RZ, UR8, R5 ;  /* 0x00000008ff057c19 */ /* 0x000fe20008011605 */
[----:B------:R-:W-:-:S03]  /*6670*/  ULDC UR8, c[0x0][0x658] ;  /* 0x0001960000087ab9 */ /* 0x000fc60000000800 */
[--C-:B------:R-:W-:Y:S02]  /*6680*/  SHF.R.U64 R19, R20, UR8, R5.reuse ;  /* 0x0000000814137c19 */ /* 0x100fe40008001205 */
[----:B------:R-:W-:-:S03]  /*6690*/  SHF.R.U32.HI R23, RZ, UR8, R5 ;  /* 0x00000008ff177c19 */ /* 0x000fc60008011605 */
[----:B------:R-:W-:Y:S02]  /*66a0*/  IMAD.MOV.U32 R4, RZ, RZ, R19 ;  /* 0x000000ffff047224 */ /* 0x000fe400078e0013 */
[----:B------:R-:W-:Y:S01]  /*66b0*/  IMAD.MOV.U32 R5, RZ, RZ, R23 ;  /* 0x000000ffff057224 */ /* 0x000fe200078e0017 */
[----:B0-----:R-:W-:Y:S06]  /*66c0*/  @!P1 BRA `(.L_x_122) ;  /* 0x0000000000289947 */ /* 0x001fec0003800000 */
        /* <DEDUP_REMOVED lines=10> */
.L_x_122:
[----:B------:R-:W-:Y:S01]  /*6770*/  ULDC UR8, c[0x0][0x648] ;  /* 0x0001920000087ab9 */ /* 0x000fe20000000800 */
[----:B-1----:R-:W-:Y:S01]  /*6780*/  IMAD.MOV R22, RZ, RZ, -R22 ;  /* 0x000000ffff167224 */ /* 0x002fe200078e0a16 */
[----:B------:R-:W-:Y:S01]  /*6790*/  SHF.R.U64 R5, R4, UR8, R5 ;  /* 0x0000000804057c19 */ /* 0x000fe20008001205 */
[----:B------:R-:W-:Y:S01]  /*67a0*/  ULDC UR8, c[0x0][0x638] ;  /* 0x00018e0000087ab9 */ /* 0x000fe20000000800 */
[----:B------:R-:W-:Y:S01]  /*67b0*/  LOP3.LUT R4, R20, UR7, RZ, 0xc0, !PT ;  /* 0x0000000714047c12 */ /* 0x000fe2000f8ec0ff */
[----:B--2---:R-:W-:Y:S01]  /*67c0*/  @P4 IMAD R17, R21, R22, R6 ;  /* 0x0000001615114224 */ /* 0x004fe200078e0206 */
[----:B------:R-:W-:Y:S01]  /*67d0*/  LOP3.LUT R18, R18, UR4, RZ, 0xc0, !PT ;  /* 0x0000000412127c12 */ /* 0x000fe2000f8ec0ff */
[----:B------:R-:W-:Y:S01]  /*67e0*/  IMAD.MOV R6, RZ, RZ, -R5 ;  /* 0x000000ffff067224 */ /* 0x000fe200078e0a05 */
[----:B------:R-:W-:Y:S01]  /*67f0*/  ULDC UR9, c[0x0][0x610] ;  /* 0x0001840000097ab9 */ /* 0x000fe20000000800 */
[----:B------:R-:W-:Y:S02]  /*6800*/  IMAD R4, R5, UR5, R4 ;  /* 0x0000000505047c24 */ /* 0x000fe4000f8e0204 */
[----:B------:R-:W-:Y:S01]  /*6810*/  IMAD R19, R6, UR8, R19 ;  /* 0x0000000806137c24 */ /* 0x000fe2000f8e0213 */
[----:B------:R-:W-:Y:S01]  /*6820*/  ULDC UR8, c[0x0][0x600] ;  /* 0x0001800000087ab9 */ /* 0x000fe20000000800 */
[----:B------:R-:W-:-:S02]  /*6830*/  IMAD R17, R4, UR9, R17 ;  /* 0x0000000904117c24 */ /* 0x000fc4000f8e0211 */
[----:B------:R-:W-:Y:S02]  /*6840*/  IMAD R6, R19, UR8, R18 ;  /* 0x0000000813067c24 */ /* 0x000fe4000f8e0212 */
[----:B------:R-:W-:Y:S02]  /*6850*/  IMAD.MOV.U32 R10, RZ, RZ, 0x1 ;  /* 0x00000001ff0a7424 */ /* 0x000fe400078e00ff */
[----:B------:R-:W-:Y:S01]  /*6860*/  IMAD.MOV.U32 R5, RZ, RZ, R16 ;  /* 0x000000ffff057224 */ /* 0x000fe200078e0010 */
[----:B------:R-:W-:Y:S02]  /*6870*/  SEL R4, R6, R17, !P4 ;  /* 0x0000001106047207 */ /* 0x000fe40006000000 */
[----:B------:R-:W-:-:S07]  /*6880*/  SEL R6, R17, R6, !P4 ;  /* 0x0000000611067207 */ /* 0x000fce0006000000 */
.L_x_120:
[----:B------:R-:W-:Y:S05]  /*6890*/  BSYNC B1 ;  /* 0x0000000000017941 */ /* 0x000fea0003800000 */
.L_x_119:
[----:B------:R-:W-:-:S13]  /*68a0*/  LOP3.LUT P1, RZ, R10, 0xff, RZ, 0xc0, !PT ;  /* 0x000000ff0aff7812 */ /* 0x000fda000782c0ff */
[----:B------:R-:W-:Y:S05]  /*68b0*/  @P1 BRA `(.L_x_123) ;  /* 0xfffffff400301947 */ /* 0x000fea000383ffff */
[----:B------:R-:W-:Y:S05]  /*68c0*/  BSYNC B0 ;  /* 0x0000000000007941 */ /* 0x000fea0003800000 */
.L_x_111:
[----:B------:R-:W-:-:S03]  /*68d0*/  UMOV UR8, 0xffffffff ;  /* 0xffffffff00087882 */ /* 0x000fc60000000000 */
[----:B------:R-:W-:Y:S05]  /*68e0*/  BRA.DIV UR8, `(.L_x_124) ;  /* 0x0000001208ac7947 */ /* 0x000fea000b800000 */
[----:B------:R-:W-:-:S13]  /*68f0*/  ELECT P0, URZ, PT ;  /* 0x00000000003f782f */ /* 0x000fda0003800000 */
.L_x_164:
[----:B------:R-:W-:Y:S04]  /*6900*/  BSSY B0, `(.L_x_125) ;  /* 0x0000103000007945 */ /* 0x000fe80003800000 */
[----:B------:R-:W-:Y:S05]  /*6910*/  @!P0 BRA `(.L_x_126) ;  /* 0x0000001000048947 */ /* 0x000fea0003800000 */
[----:B------:R-:W-:-:S04]  /*6920*/  LOP3.LUT R7, R7, 0x2, RZ, 0xfc, !PT ;  /* 0x0000000207077812 */ /* 0x000fc800078efcff */
[----:B------:R-:W-:-:S13]  /*6930*/  ISETP.NE.AND P0, PT, R7, 0x3, PT ;  /* 0x000000030700780c */ /* 0x000fda0003f05270 */
[----:B------:R-:W-:Y:S05]  /*6940*/  @!P0 BRA `(.L_x_127) ;  /* 0x0000000000048947 */ /* 0x000fea0003800000 */
[----:B------:R-:W-:Y:S01]  /*6950*/  BPT.TRAP 0x1 ;  /* 0x000000040000795c */ /* 0x000fe20000300000 */
.L_x_127:
[----:B------:R-:W0:Y:S01]  /*6960*/  S2R R3, SR_CgaCtaId ;  /* 0x0000000000037919 */ /* 0x000e220000008800 */
[----:B------:R-:W-:Y:S02]  /*6970*/  MOV R0, 0x400 ;  /* 0x0000040000007802 */ /* 0x000fe40000000f00 */
[----:B------:R-:W-:Y:S02]  /*6980*/  SHF.L.U32 R2, R13, 0x1f, RZ ;  /* 0x0000001f0d027819 */ /* 0x000fe400000006ff */
[----:B0-----:R-:W-:-:S05]  /*6990*/  LEA R3, R3, R0, 0x18 ;  /* 0x0000000003037211 */ /* 0x001fca00078ec0ff */
[----:B------:R-:W-:-:S04]  /*69a0*/  VIADD R3, R3, 0xe0 ;  /* 0x000000e003037836 */ /* 0x000fc80000000000 */
[C---:B------:R-:W-:Y:S02]  /*69b0*/  IMAD R5, R12.reuse, 0x8, R3 ;  /* 0x000000080c057824 */ /* 0x040fe400078e0203 */
[----:B------:R-:W-:Y:S02]  /*69c0*/  VIADD R12, R12, 0x1 ;  /* 0x000000010c0c7836 */ /* 0x000fe40000000000 */
[----:B------:R-:W0:Y:S03]  /*69d0*/  SYNCS.PHASECHK.TRANS64.TRYWAIT P0, [R5+URZ], R2 ;  /* 0x00000002050075a7 */ /* 0x000e26000800017f */
[----:B------:R-:W-:-:S04]  /*69e0*/  ISETP.NE.AND P1, PT, R12, 0x1c, PT ;  /* 0x0000001c0c00780c */ /* 0x000fc80003f25270 */
[----:B------:R-:W-:Y:S02]  /*69f0*/  SEL R0, RZ, 0x1, P1 ;  /* 0x00000001ff007807 */ /* 0x000fe40000800000 */
[----:B------:R-:W-:Y:S02]  /*6a00*/  SEL R12, R12, RZ, P1 ;  /* 0x000000ff0c0c7207 */ /* 0x000fe40000800000 */
[----:B------:R-:W-:-:S03]  /*6a10*/  LOP3.LUT R13, R13, R0, RZ, 0x3c, !PT ;  /* 0x000000000d0d7212 */ /* 0x000fc600078e3cff */
[----:B------:R-:W-:Y:S01]  /*6a20*/  IMAD R7, R12, 0x8, R3 ;  /* 0x000000080c077824 */ /* 0x000fe200078e0203 */
[----:B------:R-:W-:Y:S01]  /*6a30*/  SHF.L.U32 R4, R13, 0x1f, RZ ;  /* 0x0000001f0d047819 */ /* 0x000fe200000006ff */
[----:B0-----:R-:W-:Y:S06]  /*6a40*/  @!P0 BRA `(.L_x_128) ;  /* 0x0000001000788947 */ /* 0x001fec0003800000 */
.L_x_165:
[----:B------:R-:W1:Y:S01]  /*6a50*/  SYNCS.PHASECHK.TRANS64.TRYWAIT P0, [R7+URZ], R4 ;  /* 0x00000004070075a7 */ /* 0x000e62000800017f */
[----:B------:R-:W-:-:S05]  /*6a60*/  VIADD R0, R12, 0x1 ;  /* 0x000000010c007836 */ /* 0x000fca0000000000 */
[----:B------:R-:W-:-:S04]  /*6a70*/  ISETP.NE.AND P1, PT, R0, 0x1c, PT ;  /* 0x0000001c0000780c */ /* 0x000fc80003f25270 */
[----:B0-----:R-:W-:Y:S02]  /*6a80*/  SEL R2, RZ, 0x1, P1 ;  /* 0x00000001ff027807 */ /* 0x001fe40000800000 */
[----:B------:R-:W-:Y:S02]  /*6a90*/  SEL R0, R0, RZ, P1 ;  /* 0x000000ff00007207 */ /* 0x000fe40000800000 */
[----:B------:R-:W-:-:S03]  /*6aa0*/  LOP3.LUT R13, R13, R2, RZ, 0x3c, !PT ;  /* 0x000000020d0d7212 */ /* 0x000fc600078e3cff */
[----:B------:R-:W-:Y:S01]  /*6ab0*/  IMAD R6, R0, 0x8, R3 ;  /* 0x0000000800067824 */ /* 0x000fe200078e0203 */
[----:B------:R-:W-:Y:S01]  /*6ac0*/  SHF.L.U32 R5, R13, 0x1f, RZ ;  /* 0x0000001f0d057819 */ /* 0x000fe200000006ff */
[----:B-1----:R-:W-:Y:S06]  /*6ad0*/  @!P0 BRA `(.L_x_129) ;  /* 0x0000001000688947 */ /* 0x002fec0003800000 */
.L_x_166:
[----:B------:R-:W1:Y:S01]  /*6ae0*/  SYNCS.PHASECHK.TRANS64.TRYWAIT P0, [R6+URZ], R5 ;  /* 0x00000005060075a7 */ /* 0x000e62000800017f */
[----:B------:R-:W-:-:S05]  /*6af0*/  VIADD R0, R0, 0x1 ;  /* 0x0000000100007836 */ /* 0x000fca0000000000 */
[----:B------:R-:W-:-:S04]  /*6b00*/  ISETP.NE.AND P1, PT, R0, 0x1c, PT ;  /* 0x0000001c0000780c */ /* 0x000fc80003f25270 */
[----:B------:R-:W-:Y:S02]  /*6b10*/  SEL R2, RZ, 0x1, P1 ;  /* 0x00000001ff027807 */ /* 0x000fe40000800000 */
[----:B------:R-:W-:Y:S02]  /*6b20*/  SEL R0, R0, RZ, P1 ;  /* 0x000000ff00007207 */ /* 0x000fe40000800000 */
[----:B------:R-:W-:-:S03]  /*6b30*/  LOP3.LUT R13, R13, R2, RZ, 0x3c, !PT ;  /* 0x000000020d0d7212 */ /* 0x000fc600078e3cff */
[----:B0-----:R-:W-:Y:S01]  /*6b40*/  IMAD R7, R0, 0x8, R3 ;  /* 0x0000000800077824 */ /* 0x001fe200078e0203 */
[----:B------:R-:W-:Y:S01]  /*6b50*/  SHF.L.U32 R4, R13, 0x1f, RZ ;  /* 0x0000001f0d047819 */ /* 0x000fe200000006ff */
[----:B-1----:R-:W-:Y:S06]  /*6b60*/  @!P0 BRA `(.L_x_130) ;  /* 0x0000001000588947 */ /* 0x002fec0003800000 */
.L_x_167:
        /* <DEDUP_REMOVED lines=9> */
.L_x_168:
        /* <DEDUP_REMOVED lines=9> */
.L_x_169:
        /* <DEDUP_REMOVED lines=9> */
.L_x_170:
        /* <DEDUP_REMOVED lines=9> */
.L_x_171:
        /* <DEDUP_REMOVED lines=9> */
.L_x_172:
        /* <DEDUP_REMOVED lines=9> */
.L_x_173:
        /* <DEDUP_REMOVED lines=9> */
.L_x_174:
        /* <DEDUP_REMOVED lines=9> */
.L_x_175:
        /* <DEDUP_REMOVED lines=9> */
.L_x_176:
        /* <DEDUP_REMOVED lines=9> */
.L_x_177:
        /* <DEDUP_REMOVED lines=9> */
.L_x_178:
        /* <DEDUP_REMOVED lines=9> */
.L_x_179:
        /* <DEDUP_REMOVED lines=9> */
.L_x_180:
        /* <DEDUP_REMOVED lines=9> */
.L_x_181:
        /* <DEDUP_REMOVED lines=9> */
.L_x_182:
        /* <DEDUP_REMOVED lines=9> */
.L_x_183:
        /* <DEDUP_REMOVED lines=9> */
.L_x_184:
        /* <DEDUP_REMOVED lines=9> */
.L_x_185:
        /* <DEDUP_REMOVED lines=9> */
.L_x_186:
        /* <DEDUP_REMOVED lines=9> */
.L_x_187:
        /* <DEDUP_REMOVED lines=9> */
.L_x_188:
        /* <DEDUP_REMOVED lines=9> */
.L_x_189:
        /* <DEDUP_REMOVED lines=9> */
.L_x_190:
[----:B------:R-:W1:Y:S01]  /*7860*/  SYNCS.PHASECHK.TRANS64.TRYWAIT P0, [R6+URZ], R5 ;  /* 0x00000005060075a7 */ /* 0x000e62000800017f */
[----:B------:R-:W-:-:S05]  /*7870*/  VIADD R0, R0, 0x1 ;  /* 0x0000000100007836 */ /* 0x000fca0000000000 */
[----:B------:R-:W-:-:S04]  /*7880*/  ISETP.NE.AND P1, PT, R0, 0x1c, PT ;  /* 0x0000001c0000780c */ /* 0x000fc80003f25270 */
[----:B------:R-:W-:Y:S02]  /*7890*/  SEL R2, RZ, 0x1, P1 ;  /* 0x00000001ff027807 */ /* 0x000fe40000800000 */
[----:B------:R-:W-:Y:S02]  /*78a0*/  SEL R0, R0, RZ, P1 ;  /* 0x000000ff00007207 */ /* 0x000fe40000800000 */
[----:B------:R-:W-:Y:S01]  /*78b0*/  LOP3.LUT R2, R13, R2, RZ, 0x3c, !PT ;  /* 0x000000020d027212 */ /* 0x000fe200078e3cff */
[----:B-1----:R-:W-:Y:S06]  /*78c0*/  @!P0 BRA `(.L_x_154) ;  /* 0x0000000800e08947 */ /* 0x002fec0003800000 */
.L_x_191:
[----:B------:R-:W-:Y:S01]  /*78d0*/  IMAD R3, R0, 0x8, R3 ;  /* 0x0000000800037824 */ /* 0x000fe200078e0203 */
[----:B------:R-:W-:-:S07]  /*78e0*/  SHF.L.U32 R0, R2, 0x1f, RZ ;  /* 0x0000001f02007819 */ /* 0x000fce00000006ff */
.L_x_155:
[----:B--2---:R2:W3:Y:S02]  /*78f0*/  SYNCS.PHASECHK.TRANS64.TRYWAIT P0, [R3+URZ], R0 ;  /* 0x00000000030075a7 */ /* 0x0044e4000800017f */
[----:B---3--:R-:W-:Y:S05]  /*7900*/  @!P0 NANOSLEEP.SYNCS 0x989680 ;  /* 0x009896800000895d */ /* 0x008fea0003900000 */
[----:B------:R-:W3:Y:S02]  /*7910*/  @!P0 SYNCS.PHASECHK.TRANS64 P0, [R3+URZ], R0 ;  /* 0x00000000030085a7 */ /* 0x000ee4000800007f */
[----:B---3--:R-:W-:Y:S05]  /*7920*/  @!P0 BRA `(.L_x_155) ;  /* 0xfffffffc00f08947 */ /* 0x008fea000383ffff */
.L_x_126:
[----:B------:R-:W-:Y:S05]  /*7930*/  BSYNC B0 ;  /* 0x0000000000007941 */ /* 0x000fea0003800000 */
.L_x_125:
[----:B------:R-:W-:Y:S05]  /*7940*/  EXIT ;  /* 0x000000000000794d */ /* 0x000fea0003800000 */
.L_x_20:
[----:B0-----:R-:W-:-:S04]  /*7950*/  IMAD.U32 R17, RZ, RZ, UR15 ;  /* 0x0000000fff117e24 */ /* 0x001fc8000f8e00ff */
[----:B------:R0:W1:Y:S03]  /*7960*/  SYNCS.PHASECHK.TRANS64.TRYWAIT P0, [R17+URZ+-0x8], R16 ;  /* 0xfffff810110075a7 */ /* 0x000066000800017f */
[----:B-1----:R-:W-:Y:S05]  /*7970*/  @!P0 NANOSLEEP.SYNCS 0x989680 ;  /* 0x009896800000895d */ /* 0x002fea0003900000 */
[----:B------:R-:W1:Y:S02]  /*7980*/  @!P0 SYNCS.PHASECHK.TRANS64 P0, [R17+URZ+-0x8], R16 ;  /* 0xfffff810110085a7 */ /* 0x000e64000800007f */
[----:B-1----:R-:W-:Y:S05]  /*7990*/  @!P0 BRA `(.L_x_20) ;  /* 0xfffffffc00ec8947 */ /* 0x002fea000383ffff */
[----:B------:R-:W-:Y:S05]  /*79a0*/  BRA `(.L_x_156) ;  /* 0xffffffa0002c7947 */ /* 0x000fea000383ffff */
.L_x_25:
[----:B-1----:R-:W-:-:S04]  /*79b0*/  IMAD.U32 R17, RZ, RZ, UR6 ;  /* 0x00000006ff117e24 */ /* 0x002fc8000f8e00ff */
[----:B------:R1:W4:Y:S03]  /*79c0*/  SYNCS.PHASECHK.TRANS64.TRYWAIT P0, [R17+URZ], R16 ;  /* 0x00000010110075a7 */ /* 0x000326000800017f */
[----:B----4-:R-:W-:Y:S05]  /*79d0*/  @!P0 NANOSLEEP.SYNCS 0x989680 ;  /* 0x009896800000895d */ /* 0x010fea0003900000 */
[----:B------:R-:W4:Y:S02]  /*79e0*/  @!P0 SYNCS.PHASECHK.TRANS64 P0, [R17+URZ], R16 ;  /* 0x00000010110085a7 */ /* 0x000f24000800007f */
[----:B----4-:R-:W-:Y:S05]  /*79f0*/  @!P0 BRA `(.L_x_25) ;  /* 0xfffffffc00ec8947 */ /* 0x010fea000383ffff */
[----:B------:R-:W-:Y:S05]  /*7a00*/  BRA `(.L_x_24) ;  /* 0xffffffa000d47947 */ /* 0x000fea000383ffff */
.L_x_31:
[----:B-1----:R-:W-:-:S04]  /*7a10*/  IMAD.U32 R19, RZ, RZ, UR9 ;  /* 0x00000009ff137e24 */ /* 0x002fc8000f8e00ff */
[----:B------:R1:W4:Y:S03]  /*7a20*/  SYNCS.PHASECHK.TRANS64.TRYWAIT P0, [R19+URZ], R18 ;  /* 0x00000012130075a7 */ /* 0x000326000800017f */
[----:B----4-:R-:W-:Y:S05]  /*7a30*/  @!P0 NANOSLEEP.SYNCS 0x989680 ;  /* 0x009896800000895d */ /* 0x010fea0003900000 */
[----:B------:R-:W4:Y:S02]  /*7a40*/  @!P0 SYNCS.PHASECHK.TRANS64 P0, [R19+URZ], R18 ;  /* 0x00000012130085a7 */ /* 0x000f24000800007f */
[----:B----4-:R-:W-:Y:S05]  /*7a50*/  @!P0 BRA `(.L_x_31) ;  /* 0xfffffffc00ec8947 */ /* 0x010fea000383ffff */
[----:B------:R-:W-:Y:S05]  /*7a60*/  BRA `(.L_x_30) ;  /* 0xffffffa800287947 */ /* 0x000fea000383ffff */
.L_x_39:
[----:B0-----:R-:W-:-:S04]  /*7a70*/  IMAD.U32 R17, RZ, RZ, UR15 ;  /* 0x0000000fff117e24 */ /* 0x001fc8000f8e00ff */
[----:B------:R0:W1:Y:S03]  /*7a80*/  SYNCS.PHASECHK.TRANS64.TRYWAIT P0, [R17+URZ+0x8], R16 ;  /* 0x00000810110075a7 */ /* 0x000066000800017f */
[----:B-1----:R-:W-:Y:S05]  /*7a90*/  @!P0 NANOSLEEP.SYNCS 0x989680 ;  /* 0x009896800000895d */ /* 0x002fea0003900000 */
[----:B------:R-:W1:Y:S02]  /*7aa0*/  @!P0 SYNCS.PHASECHK.TRANS64 P0, [R17+URZ+0x8], R16 ;  /* 0x00000810110085a7 */ /* 0x000e64000800007f */
[----:B-1----:R-:W-:Y:S05]  /*7ab0*/  @!P0 BRA `(.L_x_39) ;  /* 0xfffffffc00ec8947 */ /* 0x002fea000383ffff */
[----:B------:R-:W-:Y:S05]  /*7ac0*/  BRA `(.L_x_157) ;  /* 0xffffffb000747947 */ /* 0x000fea000383ffff */
.L_x_112:
[----:B------:R-:W-:Y:S01]  /*7ad0*/  BSSY B1, `(.L_x_158) ;  /* 0x0000006000017945 */ /* 0x000fe20003800000 */
[----:B------:R-:W-:-:S07]  /*7ae0*/  IMAD.MOV.U32 R10, RZ, RZ, -0x1 ;  /* 0xffffffffff0a7424 */ /* 0x000fce00078e00ff */
[----:B------:R-:W-:Y:S05]  /*7af0*/  WARPSYNC.COLLECTIVE R10, `(.L_x_159) ;  /* 0x000000000a0c7348 */ /* 0x000fea0003c00000 */
[----:B------:R-:W-:Y:S02]  /*7b00*/  ELECT P1, UR62, PT ;  /* 0x00000000003e782f */ /* 0x000fe40003820000 */
[----:B------:R-:W-:Y:S01]  /*7b10*/  MOV R10, UR62 ;  /* 0x0000003e000a7c02 */ /* 0x000fe20008000f00 */
[----:B------:R-:W-:Y:S10]  /*7b20*/  ENDCOLLECTIVE ;  /* 0x000000000000791b */ /* 0x000ff40003800000 */
.L_x_159:
[----:B------:R-:W-:Y:S05]  /*7b30*/  BSYNC B1 ;  /* 0x0000000000017941 */ /* 0x000fea0003800000 */
.L_x_158:
[----:B------:R-:W-:Y:S05]  /*7b40*/  BRA `(.L_x_160) ;  /* 0xffffffe000987947 */ /* 0x000fea000383ffff */
.L_x_115:
[----:B-1----:R1:W2:Y:S02]  /*7b50*/  SYNCS.PHASECHK.TRANS64.TRYWAIT P1, [R19+URZ+0xe0], R10 ;  /* 0x0000e00a130075a7 */ /* 0x0022a4000802017f */
[----:B--2---:R-:W-:Y:S05]  /*7b60*/  @!P1 NANOSLEEP.SYNCS 0x989680 ;  /* 0x009896800000995d */ /* 0x004fea0003900000 */
[----:B------:R-:W2:Y:S02]  /*7b70*/  @!P1 SYNCS.PHASECHK.TRANS64 P1, [R19+URZ+0xe0], R10 ;  /* 0x0000e00a130095a7 */ /* 0x000ea4000802007f */
[----:B--2---:R-:W-:Y:S05]  /*7b80*/  @!P1 BRA `(.L_x_115) ;  /* 0xfffffffc00f09947 */ /* 0x004fea000383ffff */
[----:B------:R-:W-:Y:S05]  /*7b90*/  BRA `(.L_x_161) ;  /* 0xffffffe000d07947 */ /* 0x000fea000383ffff */
.L_x_124:
[----:B------:R-:W-:Y:S01]  /*7ba0*/  BSSY B0, `(.L_x_162) ;  /* 0x0000006000007945 */ /* 0x000fe20003800000 */
[----:B------:R-:W-:-:S07]  /*7bb0*/  IMAD.MOV.U32 R10, RZ, RZ, -0x1 ;  /* 0xffffffffff0a7424 */ /* 0x000fce00078e00ff */
[----:B------:R-:W-:Y:S05]  /*7bc0*/  WARPSYNC.COLLECTIVE R10, `(.L_x_163) ;  /* 0x000000000a0c7348 */ /* 0x000fea0003c00000 */
[----:B------:R-:W-:Y:S02]  /*7bd0*/  ELECT P1, UR62, PT ;  /* 0x00000000003e782f */ /* 0x000fe40003820000 */
[----:B------:R-:W-:Y:S01]  /*7be0*/  MOV R10, UR62 ;  /* 0x0000003e000a7c02 */ /* 0x000fe20008000f00 */
[----:B------:R-:W-:Y:S10]  /*7bf0*/  ENDCOLLECTIVE ;  /* 0x000000000000791b */ /* 0x000ff40003800000 */
.L_x_163:
[----:B------:R-:W-:Y:S05]  /*7c00*/  BSYNC B0 ;  /* 0x0000000000007941 */ /* 0x000fea0003800000 */
.L_x_162:
[----:B------:R-:W-:Y:S01]  /*7c10*/  PLOP3.LUT P0, PT, P1, PT, PT, 0x80, 0x0 ;  /* 0x000000000000781c */ /* 0x000fe20000f0f070 */
[----:B------:R-:W-:-:S12]  /*7c20*/  BRA `(.L_x_164) ;  /* 0xffffffec00347947 */ /* 0x000fd8000383ffff */
.L_x_128:
[----:B0-----:R0:W1:Y:S02]  /*7c30*/  SYNCS.PHASECHK.TRANS64.TRYWAIT P0, [R5+URZ], R2 ;  /* 0x00000002050075a7 */ /* 0x001064000800017f */
[----:B-1----:R-:W-:Y:S05]  /*7c40*/  @!P0 NANOSLEEP.SYNCS 0x989680 ;  /* 0x009896800000895d */ /* 0x002fea0003900000 */
[----:B------:R-:W1:Y:S02]  /*7c50*/  @!P0 SYNCS.PHASECHK.TRANS64 P0, [R5+URZ], R2 ;  /* 0x00000002050085a7 */ /* 0x000e64000800007f */
[----:B-1----:R-:W-:Y:S05]  /*7c60*/  @!P0 BRA `(.L_x_128) ;  /* 0xfffffffc00f08947 */ /* 0x002fea000383ffff */
[----:B------:R-:W-:Y:S05]  /*7c70*/  BRA `(.L_x_165) ;  /* 0xffffffec00747947 */ /* 0x000fea000383ffff */
.L_x_129:
[----:B0-----:R0:W1:Y:S02]  /*7c80*/  SYNCS.PHASECHK.TRANS64.TRYWAIT P0, [R7+URZ], R4 ;  /* 0x00000004070075a7 */ /* 0x001064000800017f */
[----:B-1----:R-:W-:Y:S05]  /*7c90*/  @!P0 NANOSLEEP.SYNCS 0x989680 ;  /* 0x009896800000895d */ /* 0x002fea0003900000 */
[----:B------:R-:W1:Y:S02]  /*7ca0*/  @!P0 SYNCS.PHASECHK.TRANS64 P0, [R7+URZ], R4 ;  /* 0x00000004070085a7 */ /* 0x000e64000800007f */
[----:B-1----:R-:W-:Y:S05]  /*7cb0*/  @!P0 BRA `(.L_x_129) ;  /* 0xfffffffc00f08947 */ /* 0x002fea000383ffff */
[----:B------:R-:W-:Y:S05]  /*7cc0*/  BRA `(.L_x_166) ;  /* 0xffffffec00847947 */ /* 0x000fea000383ffff */
.L_x_130:
[----:B0-----:R0:W1:Y:S02]  /*7cd0*/  SYNCS.PHASECHK.TRANS64.TRYWAIT P0, [R6+URZ], R5 ;  /* 0x00000005060075a7 */ /* 0x001064000800017f */
[----:B-1----:R-:W-:Y:S05]  /*7ce0*/  @!P0 NANOSLEEP.SYNCS 0x989680 ;  /* 0x009896800000895d */ /* 0x002fea0003900000 */
[----:B------:R-:W1:Y:S02]  /*7cf0*/  @!P0 SYNCS.PHASECHK.TRANS64 P0, [R6+URZ], R5 ;  /* 0x00000005060085a7 */ /* 0x000e64000800007f */
[----:B-1----:R-:W-:Y:S05]  /*7d00*/  @!P0 BRA `(.L_x_130) ;  /* 0xfffffffc00f08947 */ /* 0x002fea000383ffff */
[----:B------:R-:W-:Y:S05]  /*7d10*/  BRA `(.L_x_167) ;  /* 0xffffffec00947947 */ /* 0x000fea000383ffff */
.L_x_131:
[----:B0-----:R0:W1:Y:S02]  /*7d20*/  SYNCS.PHASECHK.TRANS64.TRYWAIT P0, [R7+URZ], R4 ;  /* 0x00000004070075a7 */ /* 0x001064000800017f */
[----:B-1----:R-:W-:Y:S05]  /*7d30*/  @!P0 NANOSLEEP.SYNCS 0x989680 ;  /* 0x009896800000895d */ /* 0x002fea0003900000 */
[----:B------:R-:W1:Y:S02]  /*7d40*/  @!P0 SYNCS.PHASECHK.TRANS64 P0, [R7+URZ], R4 ;  /* 0x00000004070085a7 */ /* 0x000e64000800007f */
[----:B-1----:R-:W-:Y:S05]  /*7d50*/  @!P0 BRA `(.L_x_131) ;  /* 0xfffffffc00f08947 */ /* 0x002fea000383ffff */
[----:B------:R-:W-:Y:S05]  /*7d60*/  BRA `(.L_x_168) ;  /* 0xffffffec00a47947 */ /* 0x000fea000383ffff */
.L_x_132:
[----:B0-----:R0:W1:Y:S02]  /*7d70*/  SYNCS.PHASECHK.TRANS64.TRYWAIT P0, [R6+URZ], R5 ;  /* 0x00000005060075a7 */ /* 0x001064000800017f */
[----:B-1----:R-:W-:Y:S05]  /*7d80*/  @!P0 NANOSLEEP.SYNCS 0x989680 ;  /* 0x009896800000895d */ /* 0x002fea0003900000 */
[----:B------:R-:W1:Y:S02]  /*7d90*/  @!P0 SYNCS.PHASECHK.TRANS64 P0, [R6+URZ], R5 ;  /* 0x00000005060085a7 */ /* 0x000e64000800007f */
[----:B-1----:R-:W-:Y:S05]  /*7da0*/  @!P0 BRA `(.L_x_132) ;  /* 0xfffffffc00f08947 */ /* 0x002fea000383ffff */
[----:B------:R-:W-:Y:S05]  /*7db0*/  BRA `(.L_x_169) ;  /* 0xffffffec00b47947 */ /* 0x000fea000383ffff */
.L_x_133:
[----:B0-----:R0:W1:Y:S02]  /*7dc0*/  SYNCS.PHASECHK.TRANS64.TRYWAIT P0, [R7+URZ], R4 ;  /* 0x00000004070075a7 */ /* 0x001064000800017f */
[----:B-1----:R-:W-:Y:S05]  /*7dd0*/  @!P0 NANOSLEEP.SYNCS 0x989680 ;  /* 0x009896800000895d */ /* 0x002fea0003900000 */
[----:B------:R-:W1:Y:S02]  /*7de0*/  @!P0 SYNCS.PHASECHK.TRANS64 P0, [R7+URZ], R4 ;  /* 0x00000004070085a7 */ /* 0x000e64000800007f */
[----:B-1----:R-:W-:Y:S05]  /*7df0*/  @!P0 BRA `(.L_x_133) ;  /* 0xfffffffc00f08947 */ /* 0x002fea000383ffff */
[----:B------:R-:W-:Y:S05]  /*7e00*/  BRA `(.L_x_170) ;  /* 0xffffffec00c47947 */ /* 0x000fea000383ffff */
.L_x_134:
[----:B0-----:R0:W1:Y:S02]  /*7e10*/  SYNCS.PHASECHK.TRANS64.TRYWAIT P0, [R6+URZ], R5 ;  /* 0x00000005060075a7 */ /* 0x001064000800017f */
[----:B-1----:R-:W-:Y:S05]  /*7e20*/  @!P0 NANOSLEEP.SYNCS 0x989680 ;  /* 0x009896800000895d */ /* 0x002fea0003900000 */
[----:B------:R-:W1:Y:S02]  /*7e30*/  @!P0 SYNCS.PHASECHK.TRANS64 P0, [R6+URZ], R5 ;  /* 0x00000005060085a7 */ /* 0x000e64000800007f */
[----:B-1----:R-:W-:Y:S05]  /*7e40*/  @!P0 BRA `(.L_x_134) ;  /* 0xfffffffc00f08947 */ /* 0x002fea000383ffff */
[----:B------:R-:W-:Y:S05]  /*7e50*/  BRA `(.L_x_171) ;  /* 0xffffffec00d47947 */ /* 0x000fea000383ffff */
.L_x_135:
[----:B0-----:R0:W1:Y:S02]  /*7e60*/  SYNCS.PHASECHK.TRANS64.TRYWAIT P0, [R7+URZ], R4 ;  /* 0x00000004070075a7 */ /* 0x001064000800017f */
[----:B-1----:R-:W-:Y:S05]  /*7e70*/  @!P0 NANOSLEEP.SYNCS 0x989680 ;  /* 0x009896800000895d */ /* 0x002fea0003900000 */
[----:B------:R-:W1:Y:S02]  /*7e80*/  @!P0 SYNCS.PHASECHK.TRANS64 P0, [R7+URZ], R4 ;  /* 0x00000004070085a7 */ /* 0x000e64000800007f */
[----:B-1----:R-:W-:Y:S05]  /*7e90*/  @!P0 BRA `(.L_x_135) ;  /* 0xfffffffc00f08947 */ /* 0x002fea000383ffff */
[----:B------:R-:W-:Y:S05]  /*7ea0*/  BRA `(.L_x_172) ;  /* 0xffffffec00e47947 */ /* 0x000fea000383ffff */
.L_x_136:
[----:B0-----:R0:W1:Y:S02]  /*7eb0*/  SYNCS.PHASECHK.TRANS64.TRYWAIT P0, [R6+URZ], R5 ;  /* 0x00000005060075a7 */ /* 0x001064000800017f */
[----:B-1----:R-:W-:Y:S05]  /*7ec0*/  @!P0 NANOSLEEP.SYNCS 0x989680 ;  /* 0x009896800000895d */ /* 0x002fea0003900000 */
[----:B------:R-:W1:Y:S02]  /*7ed0*/  @!P0 SYNCS.PHASECHK.TRANS64 P0, [R6+URZ], R5 ;  /* 0x00000005060085a7 */ /* 0x000e64000800007f */
[----:B-1----:R-:W-:Y:S05]  /*7ee0*/  @!P0 BRA `(.L_x_136) ;  /* 0xfffffffc00f08947 */ /* 0x002fea000383ffff */
[----:B------:R-:W-:Y:S05]  /*7ef0*/  BRA `(.L_x_173) ;  /* 0xffffffec00f47947 */ /* 0x000fea000383ffff */
.L_x_137:
[----:B0-----:R0:W1:Y:S02]  /*7f00*/  SYNCS.PHASECHK.TRANS64.TRYWAIT P0, [R7+URZ], R4 ;  /* 0x00000004070075a7 */ /* 0x001064000800017f */
[----:B-1----:R-:W-:Y:S05]  /*7f10*/  @!P0 NANOSLEEP.SYNCS 0x989680 ;  /* 0x009896800000895d */ /* 0x002fea0003900000 */
[----:B------:R-:W1:Y:S02]  /*7f20*/  @!P0 SYNCS.PHASECHK.TRANS64 P0, [R7+URZ], R4 ;  /* 0x00000004070085a7 */ /* 0x000e64000800007f */
[----:B-1----:R-:W-:Y:S05]  /*7f30*/  @!P0 BRA `(.L_x_137) ;  /* 0xfffffffc00f08947 */ /* 0x002fea000383ffff */
[----:B------:R-:W-:Y:S05]  /*7f40*/  BRA `(.L_x_174) ;  /* 0xfffffff000047947 */ /* 0x000fea000383ffff */
.L_x_138:
[----:B0-----:R0:W1:Y:S02]  /*7f50*/  SYNCS.PHASECHK.TRANS64.TRYWAIT P0, [R6+URZ], R5 ;  /* 0x00000005060075a7 */ /* 0x001064000800017f */
[----:B-1----:R-:W-:Y:S05]  /*7f60*/  @!P0 NANOSLEEP.SYNCS 0x989680 ;  /* 0x009896800000895d */ /* 0x002fea0003900000 */
[----:B------:R-:W1:Y:S02]  /*7f70*/  @!P0 SYNCS.PHASECHK.TRANS64 P0, [R6+URZ], R5 ;  /* 0x00000005060085a7 */ /* 0x000e64000800007f */
[----:B-1----:R-:W-:Y:S05]  /*7f80*/  @!P0 BRA `(.L_x_138) ;  /* 0xfffffffc00f08947 */ /* 0x002fea000383ffff */
[----:B------:R-:W-:Y:S05]  /*7f90*/  BRA `(.L_x_175) ;  /* 0xfffffff000147947 */ /* 0x000fea000383ffff */
.L_x_139:
[----:B0-----:R0:W1:Y:S02]  /*7fa0*/  SYNCS.PHASECHK.TRANS64.TRYWAIT P0, [R7+URZ], R4 ;  /* 0x00000004070075a7 */ /* 0x001064000800017f */
[----:B-1----:R-:W-:Y:S05]  /*7fb0*/  @!P0 NANOSLEEP.SYNCS 0x989680 ;  /* 0x009896800000895d */ /* 0x002fea0003900000 */
[----:B------:R-:W1:Y:S02]  /*7fc0*/  @!P0 SYNCS.PHASECHK.TRANS64 P0, [R7+URZ], R4 ;  /* 0x00000004070085a7 */ /* 0x000e64000800007f */
[----:B-1----:R-:W-:Y:S05]  /*7fd0*/  @!P0 BRA `(.L_x_139) ;  /* 0xfffffffc00f08947 */ /* 0x002fea000383ffff */
[----:B------:R-:W-:Y:S05]  /*7fe0*/  BRA `(.L_x_176) ;  /* 0xfffffff000247947 */ /* 0x000fea000383ffff */
.L_x_140:
[----:B0-----:R0:W1:Y:S02]  /*7ff0*/  SYNCS.PHASECHK.TRANS64.TRYWAIT P0, [R6+URZ], R5 ;  /* 0x00000005060075a7 */ /* 0x001064000800017f */
[----:B-1----:R-:W-:Y:S05]  /*8000*/  @!P0 NANOSLEEP.SYNCS 0x989680 ;  /* 0x009896800000895d */ /* 0x002fea0003900000 */
[----:B------:R-:W1:Y:S02]  /*8010*/  @!P0 SYNCS.PHASECHK.TRANS64 P0, [R6+URZ], R5 ;  /* 0x00000005060085a7 */ /* 0x000e64000800007f */
[----:B-1----:R-:W-:Y:S05]  /*8020*/  @!P0 BRA `(.L_x_140) ;  /* 0xfffffffc00f08947 */ /* 0x002fea000383ffff */
[----:B------:R-:W-:Y:S05]  /*8030*/  BRA `(.L_x_177) ;  /* 0xfffffff000347947 */ /* 0x000fea000383ffff */
.L_x_141:
[----:B0-----:R0:W1:Y:S02]  /*8040*/  SYNCS.PHASECHK.TRANS64.TRYWAIT P0, [R7+URZ], R4 ;  /* 0x00000004070075a7 */ /* 0x001064000800017f */
[----:B-1----:R-:W-:Y:S05]  /*8050*/  @!P0 NANOSLEEP.SYNCS 0x989680 ;  /* 0x009896800000895d */ /* 0x002fea0003900000 */
[----:B------:R-:W1:Y:S02]  /*8060*/  @!P0 SYNCS.PHASECHK.TRANS64 P0, [R7+URZ], R4 ;  /* 0x00000004070085a7 */ /* 0x000e64000800007f */
[----:B-1----:R-:W-:Y:S05]  /*8070*/  @!P0 BRA `(.L_x_141) ;  /* 0xfffffffc00f08947 */ /* 0x002fea000383ffff */
[----:B------:R-:W-:Y:S05]  /*8080*/  BRA `(.L_x_178) ;  /* 0xfffffff000447947 */ /* 0x000fea000383ffff */
.L_x_142:
[----:B0-----:R0:W1:Y:S02]  /*8090*/  SYNCS.PHASECHK.TRANS64.TRYWAIT P0, [R6+URZ], R5 ;  /* 0x00000005060075a7 */ /* 0x001064000800017f */
[----:B-1----:R-:W-:Y:S05]  /*80a0*/  @!P0 NANOSLEEP.SYNCS 0x989680 ;  /* 0x009896800000895d */ /* 0x002fea0003900000 */
[----:B------:R-:W1:Y:S02]  /*80b0*/  @!P0 SYNCS.PHASECHK.TRANS64 P0, [R6+URZ], R5 ;  /* 0x00000005060085a7 */ /* 0x000e64000800007f */
[----:B-1----:R-:W-:Y:S05]  /*80c0*/  @!P0 BRA `(.L_x_142) ;  /* 0xfffffffc00f08947 */ /* 0x002fea000383ffff */
[----:B------:R-:W-:Y:S05]  /*80d0*/  BRA `(.L_x_179) ;  /* 0xfffffff000547947 */ /* 0x000fea000383ffff */
.L_x_143:
[----:B0-----:R0:W1:Y:S02]  /*80e0*/  SYNCS.PHASECHK.TRANS64.TRYWAIT P0, [R7+URZ], R4 ;  /* 0x00000004070075a7 */ /* 0x001064000800017f */
[----:B-1----:R-:W-:Y:S05]  /*80f0*/  @!P0 NANOSLEEP.SYNCS 0x989680 ;  /* 0x009896800000895d */ /* 0x002fea0003900000 */
[----:B------:R-:W1:Y:S02]  /*8100*/  @!P0 SYNCS.PHASECHK.TRANS64 P0, [R7+URZ], R4 ;  /* 0x00000004070085a7 */ /* 0x000e64000800007f */
[----:B-1----:R-:W-:Y:S05]  /*8110*/  @!P0 BRA `(.L_x_143) ;  /* 0xfffffffc00f08947 */ /* 0x002fea000383ffff */
[----:B------:R-:W-:Y:S05]  /*8120*/  BRA `(.L_x_180) ;  /* 0xfffffff000647947 */ /* 0x000fea000383ffff */
.L_x_144:
[----:B0-----:R0:W1:Y:S02]  /*8130*/  SYNCS.PHASECHK.TRANS64.TRYWAIT P0, [R6+URZ], R5 ;  /* 0x00000005060075a7 */ /* 0x001064000800017f */
[----:B-1----:R-:W-:Y:S05]  /*8140*/  @!P0 NANOSLEEP.SYNCS 0x989680 ;  /* 0x009896800000895d */ /* 0x002fea0003900000 */
[----:B------:R-:W1:Y:S02]  /*8150*/  @!P0 SYNCS.PHASECHK.TRANS64 P0, [R6+URZ], R5 ;  /* 0x00000005060085a7 */ /* 0x000e64000800007f */
[----:B-1----:R-:W-:Y:S05]  /*8160*/  @!P0 BRA `(.L_x_144) ;  /* 0xfffffffc00f08947 */ /* 0x002fea000383ffff */
[----:B------:R-:W-:Y:S05]  /*8170*/  BRA `(.L_x_181) ;  /* 0xfffffff000747947 */ /* 0x000fea000383ffff */
.L_x_145:
[----:B0-----:R0:W1:Y:S02]  /*8180*/  SYNCS.PHASECHK.TRANS64.TRYWAIT P0, [R7+URZ], R4 ;  /* 0x00000004070075a7 */ /* 0x001064000800017f */
[----:B-1----:R-:W-:Y:S05]  /*8190*/  @!P0 NANOSLEEP.SYNCS 0x989680 ;  /* 0x009896800000895d */ /* 0x002fea0003900000 */
[----:B------:R-:W1:Y:S02]  /*81a0*/  @!P0 SYNCS.PHASECHK.TRANS64 P0, [R7+URZ], R4 ;  /* 0x00000004070085a7 */ /* 0x000e64000800007f */
[----:B-1----:R-:W-:Y:S05]  /*81b0*/  @!P0 BRA `(.L_x_145) ;  /* 0xfffffffc00f08947 */ /* 0x002fea000383ffff */
[----:B------:R-:W-:Y:S05]  /*81c0*/  BRA `(.L_x_182) ;  /* 0xfffffff000847947 */ /* 0x000fea000383ffff */
.L_x_146:
[----:B0-----:R0:W1:Y:S02]  /*81d0*/  SYNCS.PHASECHK.TRANS64.TRYWAIT P0, [R6+URZ], R5 ;  /* 0x00000005060075a7 */ /* 0x001064000800017f */
[----:B-1----:R-:W-:Y:S05]  /*81e0*/  @!P0 NANOSLEEP.SYNCS 0x989680 ;  /* 0x009896800000895d */ /* 0x002fea0003900000 */
[----:B------:R-:W1:Y:S02]  /*81f0*/  @!P0 SYNCS.PHASECHK.TRANS64 P0, [R6+URZ], R5 ;  /* 0x00000005060085a7 */ /* 0x000e64000800007f */
[----:B-1----:R-:W-:Y:S05]  /*8200*/  @!P0 BRA `(.L_x_146) ;  /* 0xfffffffc00f08947 */ /* 0x002fea000383ffff */
[----:B------:R-:W-:Y:S05]  /*8210*/  BRA `(.L_x_183) ;  /* 0xfffffff000947947 */ /* 0x000fea000383ffff */
.L_x_147:
[----:B0-----:R0:W1:Y:S02]  /*8220*/  SYNCS.PHASECHK.TRANS64.TRYWAIT P0, [R7+URZ], R4 ;  /* 0x00000004070075a7 */ /* 0x001064000800017f */
[----:B-1----:R-:W-:Y:S05]  /*8230*/  @!P0 NANOSLEEP.SYNCS 0x989680 ;  /* 0x009896800000895d */ /* 0x002fea0003900000 */
[----:B------:R-:W1:Y:S02]  /*8240*/  @!P0 SYNCS.PHASECHK.TRANS64 P0, [R7+URZ], R4 ;  /* 0x00000004070085a7 */ /* 0x000e64000800007f */
[----:B-1----:R-:W-:Y:S05]  /*8250*/  @!P0 BRA `(.L_x_147) ;  /* 0xfffffffc00f08947 */ /* 0x002fea000383ffff */
[----:B------:R-:W-:Y:S05]  /*8260*/  BRA `(.L_x_184) ;  /* 0xfffffff000a47947 */ /* 0x000fea000383ffff */
.L_x_148:
[----:B0-----:R0:W1:Y:S02]  /*8270*/  SYNCS.PHASECHK.TRANS64.TRYWAIT P0, [R6+URZ], R5 ;  /* 0x00000005060075a7 */ /* 0x001064000800017f */
[----:B-1----:R-:W-:Y:S05]  /*8280*/  @!P0 NANOSLEEP.SYNCS 0x989680 ;  /* 0x009896800000895d */ /* 0x002fea0003900000 */
[----:B------:R-:W1:Y:S02]  /*8290*/  @!P0 SYNCS.PHASECHK.TRANS64 P0, [R6+URZ], R5 ;  /* 0x00000005060085a7 */ /* 0x000e64000800007f */
[----:B-1----:R-:W-:Y:S05]  /*82a0*/  @!P0 BRA `(.L_x_148) ;  /* 0xfffffffc00f08947 */ /* 0x002fea000383ffff */
[----:B------:R-:W-:Y:S05]  /*82b0*/  BRA `(.L_x_185) ;  /* 0xfffffff000b47947 */ /* 0x000fea000383ffff */
.L_x_149:
[----:B0-----:R0:W1:Y:S02]  /*82c0*/  SYNCS.PHASECHK.TRANS64.TRYWAIT P0, [R7+URZ], R4 ;  /* 0x00000004070075a7 */ /* 0x001064000800017f */
[----:B-1----:R-:W-:Y:S05]  /*82d0*/  @!P0 NANOSLEEP.SYNCS 0x989680 ;  /* 0x009896800000895d */ /* 0x002fea0003900000 */
[----:B------:R-:W1:Y:S02]  /*82e0*/  @!P0 SYNCS.PHASECHK.TRANS64 P0, [R7+URZ], R4 ;  /* 0x00000004070085a7 */ /* 0x000e64000800007f */
[----:B-1----:R-:W-:Y:S05]  /*82f0*/  @!P0 BRA `(.L_x_149) ;  /* 0xfffffffc00f08947 */ /* 0x002fea000383ffff */
[----:B------:R-:W-:Y:S05]  /*8300*/  BRA `(.L_x_186) ;  /* 0xfffffff000c47947 */ /* 0x000fea000383ffff */
.L_x_150:
[----:B0-----:R0:W1:Y:S02]  /*8310*/  SYNCS.PHASECHK.TRANS64.TRYWAIT P0, [R6+URZ], R5 ;  /* 0x00000005060075a7 */ /* 0x001064000800017f */
[----:B-1----:R-:W-:Y:S05]  /*8320*/  @!P0 NANOSLEEP.SYNCS 0x989680 ;  /* 0x009896800000895d */ /* 0x002fea0003900000 */
[----:B------:R-:W1:Y:S02]  /*8330*/  @!P0 SYNCS.PHASECHK.TRANS64 P0, [R6+URZ], R5 ;  /* 0x00000005060085a7 */ /* 0x000e64000800007f */
[----:B-1----:R-:W-:Y:S05]  /*8340*/  @!P0 BRA `(.L_x_150) ;  /* 0xfffffffc00f08947 */ /* 0x002fea000383ffff */
[----:B------:R-:W-:Y:S05]  /*8350*/  BRA `(.L_x_187) ;  /* 0xfffffff000d47947 */ /* 0x000fea000383ffff */
.L_x_151:
[----:B0-----:R0:W1:Y:S02]  /*8360*/  SYNCS.PHASECHK.TRANS64.TRYWAIT P0, [R7+URZ], R4 ;  /* 0x00000004070075a7 */ /* 0x001064000800017f */
[----:B-1----:R-:W-:Y:S05]  /*8370*/  @!P0 NANOSLEEP.SYNCS 0x989680 ;  /* 0x009896800000895d */ /* 0x002fea0003900000 */
[----:B------:R-:W1:Y:S02]  /*8380*/  @!P0 SYNCS.PHASECHK.TRANS64 P0, [R7+URZ], R4 ;  /* 0x00000004070085a7 */ /* 0x000e64000800007f */
[----:B-1----:R-:W-:Y:S05]  /*8390*/  @!P0 BRA `(.L_x_151) ;  /* 0xfffffffc00f08947 */ /* 0x002fea000383ffff */
[----:B------:R-:W-:Y:S05]  /*83a0*/  BRA `(.L_x_188) ;  /* 0xfffffff000e47947 */ /* 0x000fea000383ffff */
.L_x_152:
[----:B0-----:R0:W1:Y:S02]  /*83b0*/  SYNCS.PHASECHK.TRANS64.TRYWAIT P0, [R6+URZ], R5 ;  /* 0x00000005060075a7 */ /* 0x001064000800017f */
[----:B-1----:R-:W-:Y:S05]  /*83c0*/  @!P0 NANOSLEEP.SYNCS 0x989680 ;  /* 0x009896800000895d */ /* 0x002fea0003900000 */
[----:B------:R-:W1:Y:S02]  /*83d0*/  @!P0 SYNCS.PHASECHK.TRANS64 P0, [R6+URZ], R5 ;  /* 0x00000005060085a7 */ /* 0x000e64000800007f */
[----:B-1----:R-:W-:Y:S05]  /*83e0*/  @!P0 BRA `(.L_x_152) ;  /* 0xfffffffc00f08947 */ /* 0x002fea000383ffff */
[----:B------:R-:W-:Y:S05]  /*83f0*/  BRA `(.L_x_189) ;  /* 0xfffffff000f47947 */ /* 0x000fea000383ffff */
.L_x_153:
[----:B0-----:R0:W1:Y:S02]  /*8400*/  SYNCS.PHASECHK.TRANS64.TRYWAIT P0, [R7+URZ], R4 ;  /* 0x00000004070075a7 */ /* 0x001064000800017f */
[----:B-1----:R-:W-:Y:S05]  /*8410*/  @!P0 NANOSLEEP.SYNCS 0x989680 ;  /* 0x009896800000895d */ /* 0x002fea0003900000 */
[----:B------:R-:W1:Y:S02]  /*8420*/  @!P0 SYNCS.PHASECHK.TRANS64 P0, [R7+URZ], R4 ;  /* 0x00000004070085a7 */ /* 0x000e64000800007f */
[----:B-1----:R-:W-:Y:S05]  /*8430*/  @!P0 BRA `(.L_x_153) ;  /* 0xfffffffc00f08947 */ /* 0x002fea000383ffff */
[----:B------:R-:W-:Y:S05]  /*8440*/  BRA `(.L_x_190) ;  /* 0xfffffff400047947 */ /* 0x000fea000383ffff */
.L_x_154:
[----:B-1----:R1:W2:Y:S02]  /*8450*/  SYNCS.PHASECHK.TRANS64.TRYWAIT P0, [R6+URZ], R5 ;  /* 0x00000005060075a7 */ /* 0x0022a4000800017f */
[----:B--2---:R-:W-:Y:S05]  /*8460*/  @!P0 NANOSLEEP.SYNCS 0x989680 ;  /* 0x009896800000895d */ /* 0x004fea0003900000 */
[----:B------:R-:W2:Y:S02]  /*8470*/  @!P0 SYNCS.PHASECHK.TRANS64 P0, [R6+URZ], R5 ;  /* 0x00000005060085a7 */ /* 0x000ea4000800007f */
[----:B--2---:R-:W-:Y:S05]  /*8480*/  @!P0 BRA `(.L_x_154) ;  /* 0xfffffffc00f08947 */ /* 0x004fea000383ffff */
[----:B------:R-:W-:Y:S05]  /*8490*/  BRA `(.L_x_191) ;  /* 0xfffffff4000c7947 */ /* 0x000fea000383ffff */
.L_x_192:
[----:B------:R-:W-:-:S00]  /*84a0*/  BRA `(.L_x_192) ;  /* 0xfffffffc00fc7947 */ /* 0x000fc0000383ffff */
[----:B------:R-:W-:-:S00]  /*84b0*/  NOP ;  /* 0x0000000000007918 */ /* 0x000fc00000000000 */
        /* <DEDUP_REMOVED lines=12> */
.L_x_193:


//--------------------- .nv.shared._ZN7cutlass13device_kernelINS_4gemm6kernel13GemmUniversalIN4cute5tupleIJiiiiEEENS1_10collective13CollectiveMmaINS1_37MainloopSm90TmaGmmaWarpSpecializedFP8ILi28ENS5_IJNS4_1CILi4EEENSA_ILi2EEENSA_ILi1EEEEEENS1_32KernelTmaWarpSpecializedPingpongEEENS5_IJNSA_ILi64EEESH_SH_EEENS_12float_e5m2_tENS5_IJlSD_lEEESJ_SK_NS4_8TiledMMAINS4_8MMA_AtomIJNS4_4SM904GMMA30MMA_64x64x32_F32E5M2E5M2_SS_TNILNSO_7ScaleInE1ELSQ_1EEEEEENS4_6LayoutINS5_IJSD_SD_SD_EEENS5_IJNSA_ILi0EEESV_SV_EEEEENS5_IJNS4_10UnderscoreESY_SY_EEEEENS4_23SM90_TMA_LOAD_MULTICASTENS4_14ComposedLayoutINS4_7SwizzleILi2ELi4ELi3EEENS4_18smem_ptr_flag_bitsILi8EEENST_INS5_IJNSA_ILi8EEESH_EEENS5_IJSH_SD_EEEEEEEvNS4_8identityES11_S1B_vS1C_EENS_8epilogue10collective6detail29Sm90TmaWarpSpecializedAdapterINS1F_15DefaultEpilogueISJ_SK_SK_NS1E_6thread17LinearCombinationISJ_Li1EffLNS1J_9ScaleType4KindE0ELNS_15FloatRoundStyleE2ESJ_EENS1_15EpilogueDefaultEEEEEvvEEEEvNT_6ParamsE --------------------------
	.section	.nv.shared._ZN7cutlass13device_kernelINS_4gemm6kernel13GemmUniversalIN4cute5tupleIJiiiiEEENS1_10collective13CollectiveMmaINS1_37MainloopSm90TmaGmmaWarpSpecializedFP8ILi28ENS5_IJNS4_1CILi4EEENSA_ILi2EEENSA_ILi1EEEEEENS1_32KernelTmaWarpSpecializedPingpongEEENS5_IJNSA_ILi64EEESH_SH_EEENS_12float_e5m2_tENS5_IJlSD_lEEESJ_SK_NS4_8TiledMMAINS4_8MMA_AtomIJNS4_4SM904GMMA30MMA_64x64x32_F32E5M2E5M2_SS_TNILNSO_7ScaleInE1ELSQ_1EEEEEENS4_6LayoutINS5_IJSD_SD_SD_EEENS5_IJNSA_ILi0EEESV_SV_EEEEENS5_IJNS4_10UnderscoreESY_SY_EEEEENS4_23SM90_TMA_LOAD_MULTICASTENS4_14ComposedLayoutINS4_7SwizzleILi2ELi4ELi3EEENS4_18smem_ptr_flag_bitsILi8EEENST_INS5_IJNSA_ILi8EEESH_EEENS5_IJSH_SD_EEEEEEEvNS4_8identityES11_S1B_vS1C_EENS_8epilogue10collective6detail29Sm90TmaWarpSpecializedAdapterINS1F_15DefaultEpilogueISJ_SK_SK_NS1E_6thread17LinearCombinationISJ_Li1EffLNS1J_9ScaleType4KindE0ELNS_15FloatRoundStyleE2ESJ_EENS1_15EpilogueDefaultEEEEEvvEEEEvNT_6ParamsE,"aw",@nobits
	.sectionflags	@""
	.align	16
	.zero		1024


//--------------------- .nv.shared.reserved.0     --------------------------
	.section	.nv.shared.reserved.0,"aw",@nobits
	.weak		__nv_reservedSMEM_offset_0_alias
	.size		__nv_reservedSMEM_offset_0_alias, 0, 0
	.other		__nv_reservedSMEM_offset_0_alias,@"STO_CUDA_RESERVED_SHARED STV_DEFAULT"
__nv_reservedSMEM_offset_0_alias:
	.zero		0


//--------------------- .nv.global                --------------------------
	.section	.nv.global,"aw",@nobits
.nv.global:
	.type		_ZN40_INTERNAL_f019c3b9_4_k_cu_9355dded_263864cute1_E,@object
	.size		_ZN40_INTERNAL_f019c3b9_4_k_cu_9355dded_263864cute1_E,(_ZN40_INTERNAL_f019c3b9_4_k_cu_9355dded_263864cuda3std3__45__cpo6cbeginE - _ZN40_INTERNAL_f019c3b9_4_k_cu_9355dded_263864cute1_E)
_ZN40_INTERNAL_f019c3b9_4_k_cu_9355dded_263864cute1_E:
	.zero		1
	.type		_ZN40_INTERNAL_f019c3b9_4_k_cu_9355dded_263864cuda3std3__45__cpo6cbeginE,@object
	.size		_ZN40_INTERNAL_f019c3b9_4_k_cu_9355dded_263864cuda3std3__45__cpo6cbeginE,(_ZN40_INTERNAL_f019c3b9_4_k_cu_9355dded_263864cuda3std3__48in_placeE - _ZN40_INTERNAL_f019c3b9_4_k_cu_9355dded_263864cuda3std3__45__cpo6cbeginE)
_ZN40_INTERNAL_f019c3b9_4_k_cu_9355dded_263864cuda3std3__45__cpo6cbeginE:
	.zero		1
	.type		_ZN40_INTERNAL_f019c3b9_4_k_cu_9355dded_263864cuda3std3__48in_placeE,@object
	.size		_ZN40_INTERNAL_f019c3b9_4_k_cu_9355dded_263864cuda3std3__48in_placeE,(_ZN40_INTERNAL_f019c3b9_4_k_cu_9355dded_263864cuda3std6ranges3__45__cpo9iter_moveE - _ZN40_INTERNAL_f019c3b9_4_k_cu_9355dded_263864cuda3std3__48in_placeE)
_ZN40_INTERNAL_f019c3b9_4_k_cu_9355dded_263864cuda3std3__48in_placeE:
	.zero		1
	.type		_ZN40_INTERNAL_f019c3b9_4_k_cu_9355dded_263864cuda3std6ranges3__45__cpo9iter_moveE,@object
	.size		_ZN40_INTERNAL_f019c3b9_4_k_cu_9355dded_263864cuda3std6ranges3__45__cpo9iter_moveE,(_ZN40_INTERNAL_f019c3b9_4_k_cu_9355dded_263864cuda3std3__45__cpo5beginE - _ZN40_INTERNAL_f019c3b9_4_k_cu_9355dded_263864cuda3std6ranges3__45__cpo9iter_moveE)
_ZN40_INTERNAL_f019c3b9_4_k_cu_9355dded_263864cuda3std6ranges3__45__cpo9iter_moveE:
	.zero		1
	.type		_ZN40_INTERNAL_f019c3b9_4_k_cu_9355dded_263864cuda3std3__45__cpo5beginE,@object
	.size		_ZN40_INTERNAL_f019c3b9_4_k_cu_9355dded_263864cuda3std3__45__cpo5beginE,(_ZN40_INTERNAL_f019c3b9_4_k_cu_9355dded_263864cuda3std3__442_GLOBAL__N__f019c3b9_4_k_cu_9355dded_263866ignoreE - _ZN40_INTERNAL_f019c3b9_4_k_cu_9355dded_263864cuda3std3__45__cpo5beginE)
_ZN40_INTERNAL_f019c3b9_4_k_cu_9355dded_263864cuda3std3__45__cpo5beginE:
	.zero		1
	.type		_ZN40_INTERNAL_f019c3b9_4_k_cu_9355dded_263864cuda3std3__442_GLOBAL__N__f019c3b9_4_k_cu_9355dded_263866ignoreE,@object
	.size		_ZN40_INTERNAL_f019c3b9_4_k_cu_9355dded_263864cuda3std3__442_GLOBAL__N__f019c3b9_4_k_cu_9355dded_263866ignoreE,(_ZN40_INTERNAL_f019c3b9_4_k_cu_9355dded_263864cute7productE - _ZN40_INTERNAL_f019c3b9_4_k_cu_9355dded_263864cuda3std3__442_GLOBAL__N__f019c3b9_4_k_cu_9355dded_263866ignoreE)
_ZN40_INTERNAL_f019c3b9_4_k_cu_9355dded_263864cuda3std3__442_GLOBAL__N__f019c3b9_4_k_cu_9355dded_263866ignoreE:
	.zero		1
	.type		_ZN40_INTERNAL_f019c3b9_4_k_cu_9355dded_263864cute7productE,@object
	.size		_ZN40_INTERNAL_f019c3b9_4_k_cu_9355dded_263864cute7productE,(_ZN40_INTERNAL_f019c3b9_4_k_cu_9355dded_263864cuda3std3__45__cpo3endE - _ZN40_INTERNAL_f019c3b9_4_k_cu_9355dded_263864cute7productE)
_ZN40_INTERNAL_f019c3b9_4_k_cu_9355dded_263864cute7productE:
	.zero		1
	.type		_ZN40_INTERNAL_f019c3b9_4_k_cu_9355dded_263864cuda3std3__45__cpo3endE,@object
	.size		_ZN40_INTERNAL_f019c3b9_4_k_cu_9355dded_263864cuda3std3__45__cpo3endE,(_ZN40_INTERNAL_f019c3b9_4_k_cu_9355dded_263864cuda3std3__419piecewise_constructE - _ZN40_INTERNAL_f019c3b9_4_k_cu_9355dded_263864cuda3std3__45__cpo3endE)
_ZN40_INTERNAL_f019c3b9_4_k_cu_9355dded_263864cuda3std3__45__cpo3endE:
	.zero		1
	.type		_ZN40_INTERNAL_f019c3b9_4_k_cu_9355dded_263864cuda3std3__419piecewise_constructE,@object
	.size		_ZN40_INTERNAL_f019c3b9_4_k_cu_9355dded_263864cuda3std3__419piecewise_constructE,(_ZN40_INTERNAL_f019c3b9_4_k_cu_9355dded_263864cuda3std3__45__cpo4cendE - _ZN40_INTERNAL_f019c3b9_4_k_cu_9355dded_263864cuda3std3__419piecewise_constructE)
_ZN40_INTERNAL_f019c3b9_4_k_cu_9355dded_263864cuda3std3__419piecewise_constructE:
	.zero		1
	.type		_ZN40_INTERNAL_f019c3b9_4_k_cu_9355dded_263864cuda3std3__45__cpo4cendE,@object
	.size		_ZN40_INTERNAL_f019c3b9_4_k_cu_9355dded_263864cuda3std3__45__cpo4cendE,(_ZN40_INTERNAL_f019c3b9_4_k_cu_9355dded_263864cuda3std6ranges3__45__cpo4swapE - _ZN40_INTERNAL_f019c3b9_4_k_cu_9355dded_263864cuda3std3__45__cpo4cendE)
_ZN40_INTERNAL_f019c3b9_4_k_cu_9355dded_263864cuda3std3__45__cpo4cendE:
	.zero		1
	.type		_ZN40_INTERNAL_f019c3b9_4_k_cu_9355dded_263864cuda3std6ranges3__45__cpo4swapE,@object
	.size		_ZN40_INTERNAL_f019c3b9_4_k_cu_9355dded_263864cuda3std6ranges3__45__cpo4swapE,(.L_7 - _ZN40_INTERNAL_f019c3b9_4_k_cu_9355dded_263864cuda3std6ranges3__45__cpo4swapE)
_ZN40_INTERNAL_f019c3b9_4_k_cu_9355dded_263864cuda3std6ranges3__45__cpo4swapE:
	.zero		1
.L_7:


//--------------------- .nv.constant0._ZN7cutlass13device_kernelINS_4gemm6kernel13GemmUniversalIN4cute5tupleIJiiiiEEENS1_10collective13CollectiveMmaINS1_37MainloopSm90TmaGmmaWarpSpecializedFP8ILi28ENS5_IJNS4_1CILi4EEENSA_ILi2EEENSA_ILi1EEEEEENS1_32KernelTmaWarpSpecializedPingpongEEENS5_IJNSA_ILi64EEESH_SH_EEENS_12float_e5m2_tENS5_IJlSD_lEEESJ_SK_NS4_8TiledMMAINS4_8MMA_AtomIJNS4_4SM904GMMA30MMA_64x64x32_F32E5M2E5M2_SS_TNILNSO_7ScaleInE1ELSQ_1EEEEEENS4_6LayoutINS5_IJSD_SD_SD_EEENS5_IJNSA_ILi0EEESV_SV_EEEEENS5_IJNS4_10UnderscoreESY_SY_EEEEENS4_23SM90_TMA_LOAD_MULTICASTENS4_14ComposedLayoutINS4_7SwizzleILi2ELi4ELi3EEENS4_18smem_ptr_flag_bitsILi8EEENST_INS5_IJNSA_ILi8EEESH_EEENS5_IJSH_SD_EEEEEEEvNS4_8identityES11_S1B_vS1C_EENS_8epilogue10collective6detail29Sm90TmaWarpSpecializedAdapterINS1F_15DefaultEpilogueISJ_SK_SK_NS1E_6thread17LinearCombinationISJ_Li1EffLNS1J_9ScaleType4KindE0ELNS_15FloatRoundStyleE2ESJ_EENS1_15EpilogueDefaultEEEEEvvEEEEvNT_6ParamsE --------------------------
	.section	.nv.constant0._ZN7cutlass13device_kernelINS_4gemm6kernel13GemmUniversalIN4cute5tupleIJiiiiEEENS1_10collective13CollectiveMmaINS1_37MainloopSm90TmaGmmaWarpSpecializedFP8ILi28ENS5_IJNS4_1CILi4EEENSA_ILi2EEENSA_ILi1EEEEEENS1_32KernelTmaWarpSpecializedPingpongEEENS5_IJNSA_ILi64EEESH_SH_EEENS_12float_e5m2_tENS5_IJlSD_lEEESJ_SK_NS4_8TiledMMAINS4_8MMA_AtomIJNS4_4SM904GMMA30MMA_64x64x32_F32E5M2E5M2_SS_TNILNSO_7ScaleInE1ELSQ_1EEEEEENS4_6LayoutINS5_IJSD_SD_SD_EEENS5_IJNSA_ILi0EEESV_SV_EEEEENS5_IJNS4_10UnderscoreESY_SY_EEEEENS4_23SM90_TMA_LOAD_MULTICASTENS4_14ComposedLayoutINS4_7SwizzleILi2ELi4ELi3EEENS4_18smem_ptr_flag_bitsILi8EEENST_INS5_IJNSA_ILi8EEESH_EEENS5_IJSH_SD_EEEEEEEvNS4_8identityES11_S1B_vS1C_EENS_8epilogue10collective6detail29Sm90TmaWarpSpecializedAdapterINS1F_15DefaultEpilogueISJ_SK_SK_NS1E_6thread17LinearCombinationISJ_Li1EffLNS1J_9ScaleType4KindE0ELNS_15FloatRoundStyleE2ESJ_EENS1_15EpilogueDefaultEEEEEvvEEEEvNT_6ParamsE,"a",@progbits
	.sectionflags	@""
	.align	4
.nv.constant0._ZN7cutlass13device_kernelINS_4gemm6kernel13GemmUniversalIN4cute5tupleIJiiiiEEENS1_10collective13CollectiveMmaINS1_37MainloopSm90TmaGmmaWarpSpecializedFP8ILi28ENS5_IJNS4_1CILi4EEENSA_ILi2EEENSA_ILi1EEEEEENS1_32KernelTmaWarpSpecializedPingpongEEENS5_IJNSA_ILi64EEESH_SH_EEENS_12float_e5m2_tENS5_IJlSD_lEEESJ_SK_NS4_8TiledMMAINS4_8MMA_AtomIJNS4_4SM904GMMA30MMA_64x64x32_F32E5M2E5M2_SS_TNILNSO_7ScaleInE1ELSQ_1EEEEEENS4_6LayoutINS5_IJSD_SD_SD_EEENS5_IJNSA_ILi0EEESV_SV_EEEEENS5_IJNS4_10UnderscoreESY_SY_EEEEENS4_23SM90_TMA_LOAD_MULTICASTENS4_14ComposedLayoutINS4_7SwizzleILi2ELi4ELi3EEENS4_18smem_ptr_flag_bitsILi8EEENST_INS5_IJNSA_ILi8EEESH_EEENS5_IJSH_SD_EEEEEEEvNS4_8identityES11_S1B_vS1C_EENS_8epilogue10collective6detail29Sm90TmaWarpSpecializedAdapterINS1F_15DefaultEpilogueISJ_SK_SK_NS1E_6thread17LinearCombinationISJ_Li1EffLNS1J_9ScaleType4KindE0ELNS_15FloatRoundStyleE2ESJ_EENS1_15EpilogueDefaultEEEEEvvEEEEvNT_6ParamsE:
	.zero		1664


//--------------------- SYMBOLS --------------------------

	.type		.nv.reservedSmem.offset0,@object
	.size		.nv.reservedSmem.offset0,0x4
